//
// Generated by NVIDIA NVVM Compiler
//
// Compiler Build ID: CL-36424714
// Cuda compilation tools, release 13.0, V13.0.88
// Based on NVVM 20.0.0
//

.version 9.0
.target sm_100
.address_size 64

	// .globl	_Z8simulateP4Massmdmd

.visible .entry _Z8simulateP4Massmdmd(
	.param .u64 .ptr .align 1 _Z8simulateP4Massmdmd_param_0,
	.param .u64 _Z8simulateP4Massmdmd_param_1,
	.param .f64 _Z8simulateP4Massmdmd_param_2,
	.param .u64 _Z8simulateP4Massmdmd_param_3,
	.param .f64 _Z8simulateP4Massmdmd_param_4
)
{
	.reg .pred 	%p<12>;
	.reg .b32 	%r<2>;
	.reg .b64 	%rd<36>;
	.reg .b64 	%fd<127>;

	ld.param.u64 	%rd17, [_Z8simulateP4Massmdmd_param_0];
	ld.param.u64 	%rd16, [_Z8simulateP4Massmdmd_param_3];
	ld.param.f64 	%fd3, [_Z8simulateP4Massmdmd_param_4];
	cvta.to.global.u64 	%rd1, %rd17;
	setp.eq.s64 	%p1, %rd16, 0;
	@%p1 bra 	$L__BB0_13;
	ld.param.f64 	%fd125, [_Z8simulateP4Massmdmd_param_2];
	ld.param.u64 	%rd27, [_Z8simulateP4Massmdmd_param_1];
	mov.u32 	%r1, %tid.x;
	cvt.u64.u32 	%rd2, %r1;
	mul.wide.u32 	%rd19, %r1, 80;
	add.s64 	%rd3, %rd1, %rd19;
	mul.f64 	%fd1, %fd125, %fd125;
	and.b64  	%rd4, %rd27, -2;
	mov.b64 	%rd31, 0;
$L__BB0_2:
	ld.param.u64 	%rd28, [_Z8simulateP4Massmdmd_param_1];
	bar.sync 	0;
	mov.b64 	%rd35, 0;
	setp.eq.s64 	%p2, %rd28, 0;
	@%p2 bra 	$L__BB0_12;
	ld.param.u64 	%rd29, [_Z8simulateP4Massmdmd_param_1];
	setp.eq.s64 	%p3, %rd29, 1;
	@%p3 bra 	$L__BB0_10;
	add.s64 	%rd32, %rd1, 80;
	mov.b64 	%rd34, 0;
	mov.u64 	%rd33, %rd2;
$L__BB0_5:
	setp.eq.s64 	%p4, %rd33, 0;
	@%p4 bra 	$L__BB0_7;
	ld.global.f64 	%fd4, [%rd3+8];
	ld.global.f64 	%fd5, [%rd32+-72];
	sub.f64 	%fd6, %fd4, %fd5;
	ld.global.f64 	%fd7, [%rd3+16];
	ld.global.f64 	%fd8, [%rd32+-64];
	sub.f64 	%fd9, %fd7, %fd8;
	ld.global.f64 	%fd10, [%rd3+24];
	ld.global.f64 	%fd11, [%rd32+-56];
	sub.f64 	%fd12, %fd10, %fd11;
	mul.f64 	%fd13, %fd9, %fd9;
	fma.rn.f64 	%fd14, %fd6, %fd6, %fd13;
	fma.rn.f64 	%fd15, %fd12, %fd12, %fd14;
	sqrt.rn.f64 	%fd16, %fd15;
	ld.global.f64 	%fd17, [%rd3];
	ld.global.f64 	%fd18, [%rd32+-80];
	mul.f64 	%fd19, %fd17, %fd18;
	mul.f64 	%fd20, %fd3, %fd19;
	mul.f64 	%fd21, %fd16, %fd16;
	div.rn.f64 	%fd22, %fd20, %fd21;
	mul.f64 	%fd23, %fd6, %fd22;
	div.rn.f64 	%fd24, %fd23, %fd16;
	ld.global.f64 	%fd25, [%rd3+56];
	add.f64 	%fd26, %fd25, %fd24;
	st.global.f64 	[%rd3+56], %fd26;
	mul.f64 	%fd27, %fd9, %fd22;
	div.rn.f64 	%fd28, %fd27, %fd16;
	ld.global.f64 	%fd29, [%rd3+64];
	add.f64 	%fd30, %fd29, %fd28;
	st.global.f64 	[%rd3+64], %fd30;
	mul.f64 	%fd31, %fd12, %fd22;
	div.rn.f64 	%fd32, %fd31, %fd16;
	ld.global.f64 	%fd33, [%rd3+72];
	add.f64 	%fd34, %fd33, %fd32;
	st.global.f64 	[%rd3+72], %fd34;
$L__BB0_7:
	add.s64 	%rd22, %rd34, 1;
	setp.eq.s64 	%p5, %rd22, %rd2;
	@%p5 bra 	$L__BB0_9;
	ld.global.f64 	%fd35, [%rd3+8];
	ld.global.f64 	%fd36, [%rd32+8];
	sub.f64 	%fd37, %fd35, %fd36;
	ld.global.f64 	%fd38, [%rd3+16];
	ld.global.f64 	%fd39, [%rd32+16];
	sub.f64 	%fd40, %fd38, %fd39;
	ld.global.f64 	%fd41, [%rd3+24];
	ld.global.f64 	%fd42, [%rd32+24];
	sub.f64 	%fd43, %fd41, %fd42;
	mul.f64 	%fd44, %fd40, %fd40;
	fma.rn.f64 	%fd45, %fd37, %fd37, %fd44;
	fma.rn.f64 	%fd46, %fd43, %fd43, %fd45;
	sqrt.rn.f64 	%fd47, %fd46;
	ld.global.f64 	%fd48, [%rd3];
	ld.global.f64 	%fd49, [%rd32];
	mul.f64 	%fd50, %fd48, %fd49;
	mul.f64 	%fd51, %fd3, %fd50;
	mul.f64 	%fd52, %fd47, %fd47;
	div.rn.f64 	%fd53, %fd51, %fd52;
	mul.f64 	%fd54, %fd37, %fd53;
	div.rn.f64 	%fd55, %fd54, %fd47;
	ld.global.f64 	%fd56, [%rd3+56];
	add.f64 	%fd57, %fd56, %fd55;
	st.global.f64 	[%rd3+56], %fd57;
	mul.f64 	%fd58, %fd40, %fd53;
	div.rn.f64 	%fd59, %fd58, %fd47;
	ld.global.f64 	%fd60, [%rd3+64];
	add.f64 	%fd61, %fd60, %fd59;
	st.global.f64 	[%rd3+64], %fd61;
	mul.f64 	%fd62, %fd43, %fd53;
	div.rn.f64 	%fd63, %fd62, %fd47;
	ld.global.f64 	%fd64, [%rd3+72];
	add.f64 	%fd65, %fd64, %fd63;
	st.global.f64 	[%rd3+72], %fd65;
$L__BB0_9:
	add.s64 	%rd34, %rd34, 2;
	add.s64 	%rd33, %rd33, -2;
	add.s64 	%rd32, %rd32, 160;
	setp.ne.s64 	%p6, %rd34, %rd4;
	mov.u64 	%rd35, %rd4;
	@%p6 bra 	$L__BB0_5;
$L__BB0_10:
	ld.param.u64 	%rd30, [_Z8simulateP4Massmdmd_param_1];
	and.b64  	%rd23, %rd30, 1;
	setp.eq.b64 	%p7, %rd23, 1;
	not.pred 	%p8, %p7;
	setp.eq.s64 	%p9, %rd35, %rd2;
	or.pred  	%p10, %p8, %p9;
	@%p10 bra 	$L__BB0_12;
	mad.lo.s64 	%rd25, %rd35, 80, %rd1;
	ld.global.f64 	%fd66, [%rd3+8];
	ld.global.f64 	%fd67, [%rd25+8];
	sub.f64 	%fd68, %fd66, %fd67;
	ld.global.f64 	%fd69, [%rd3+16];
	ld.global.f64 	%fd70, [%rd25+16];
	sub.f64 	%fd71, %fd69, %fd70;
	ld.global.f64 	%fd72, [%rd3+24];
	ld.global.f64 	%fd73, [%rd25+24];
	sub.f64 	%fd74, %fd72, %fd73;
	mul.f64 	%fd75, %fd71, %fd71;
	fma.rn.f64 	%fd76, %fd68, %fd68, %fd75;
	fma.rn.f64 	%fd77, %fd74, %fd74, %fd76;
	sqrt.rn.f64 	%fd78, %fd77;
	ld.global.f64 	%fd79, [%rd3];
	ld.global.f64 	%fd80, [%rd25];
	mul.f64 	%fd81, %fd79, %fd80;
	mul.f64 	%fd82, %fd3, %fd81;
	mul.f64 	%fd83, %fd78, %fd78;
	div.rn.f64 	%fd84, %fd82, %fd83;
	mul.f64 	%fd85, %fd68, %fd84;
	div.rn.f64 	%fd86, %fd85, %fd78;
	ld.global.f64 	%fd87, [%rd3+56];
	add.f64 	%fd88, %fd87, %fd86;
	st.global.f64 	[%rd3+56], %fd88;
	mul.f64 	%fd89, %fd71, %fd84;
	div.rn.f64 	%fd90, %fd89, %fd78;
	ld.global.f64 	%fd91, [%rd3+64];
	add.f64 	%fd92, %fd91, %fd90;
	st.global.f64 	[%rd3+64], %fd92;
	mul.f64 	%fd93, %fd74, %fd84;
	div.rn.f64 	%fd94, %fd93, %fd78;
	ld.global.f64 	%fd95, [%rd3+72];
	add.f64 	%fd96, %fd95, %fd94;
	st.global.f64 	[%rd3+72], %fd96;
$L__BB0_12:
	ld.param.f64 	%fd126, [_Z8simulateP4Massmdmd_param_2];
	bar.sync 	0;
	ld.global.f64 	%fd97, [%rd3+56];
	ld.global.f64 	%fd98, [%rd3];
	div.rn.f64 	%fd99, %fd97, %fd98;
	ld.global.f64 	%fd100, [%rd3+64];
	div.rn.f64 	%fd101, %fd100, %fd98;
	ld.global.f64 	%fd102, [%rd3+72];
	div.rn.f64 	%fd103, %fd102, %fd98;
	ld.global.f64 	%fd104, [%rd3+32];
	mul.f64 	%fd105, %fd126, %fd104;
	mul.f64 	%fd106, %fd99, 0d3FE0000000000000;
	fma.rn.f64 	%fd107, %fd1, %fd106, %fd105;
	ld.global.f64 	%fd108, [%rd3+8];
	add.f64 	%fd109, %fd108, %fd107;
	st.global.f64 	[%rd3+8], %fd109;
	ld.global.f64 	%fd110, [%rd3+40];
	mul.f64 	%fd111, %fd126, %fd110;
	mul.f64 	%fd112, %fd101, 0d3FE0000000000000;
	fma.rn.f64 	%fd113, %fd1, %fd112, %fd111;
	ld.global.f64 	%fd114, [%rd3+16];
	add.f64 	%fd115, %fd114, %fd113;
	st.global.f64 	[%rd3+16], %fd115;
	ld.global.f64 	%fd116, [%rd3+48];
	mul.f64 	%fd117, %fd126, %fd116;
	mul.f64 	%fd118, %fd103, 0d3FE0000000000000;
	fma.rn.f64 	%fd119, %fd1, %fd118, %fd117;
	ld.global.f64 	%fd120, [%rd3+24];
	add.f64 	%fd121, %fd120, %fd119;
	st.global.f64 	[%rd3+24], %fd121;
	fma.rn.f64 	%fd122, %fd126, %fd99, %fd104;
	st.global.f64 	[%rd3+32], %fd122;
	fma.rn.f64 	%fd123, %fd126, %fd101, %fd110;
	st.global.f64 	[%rd3+40], %fd123;
	fma.rn.f64 	%fd124, %fd126, %fd103, %fd116;
	st.global.f64 	[%rd3+48], %fd124;
	mov.b64 	%rd26, 0;
	st.global.u64 	[%rd3+56], %rd26;
	st.global.u64 	[%rd3+64], %rd26;
	st.global.u64 	[%rd3+72], %rd26;
	add.s64 	%rd31, %rd31, 1;
	setp.ne.s64 	%p11, %rd31, %rd16;
	@%p11 bra 	$L__BB0_2;
$L__BB0_13:
	ret;

}
	// .globl	_Z7testEffP4Massmdmd
.visible .entry _Z7testEffP4Massmdmd(
	.param .u64 .ptr .align 1 _Z7testEffP4Massmdmd_param_0,
	.param .u64 _Z7testEffP4Massmdmd_param_1,
	.param .f64 _Z7testEffP4Massmdmd_param_2,
	.param .u64 _Z7testEffP4Massmdmd_param_3,
	.param .f64 _Z7testEffP4Massmdmd_param_4
)
{
	.reg .b32 	%r<2>;
	.reg .b64 	%rd<5>;
	.reg .b64 	%fd<2>;

	ld.param.u64 	%rd1, [_Z7testEffP4Massmdmd_param_0];
	cvta.to.global.u64 	%rd2, %rd1;
	mov.u32 	%r1, %tid.x;
	cvt.rn.f64.u32 	%fd1, %r1;
	mul.wide.u32 	%rd3, %r1, 80;
	add.s64 	%rd4, %rd2, %rd3;
	st.global.f64 	[%rd4+8], %fd1;
	ret;

}


// ===== COMPILED SASS (sm_100) =====

	.target	sm_100

	.elftype	@"ET_EXEC"


//--------------------- .note.nv.tkinfo           --------------------------
	.section	.note.nv.tkinfo,"",@"SHT_NOTE"
	.sectionflags	@"SHF_NOTE_NV_TKINFO"
	.tkinfo
        /*0018*/ 	.word	0x00000002
        /*0030*/ 	.string	""
        /*0030*/ 	.string	"ptxas"
        /*0030*/ 	.string	"Cuda compilation tools, release 13.0, V13.0.88"
        /*0030*/ 	.string	"Build cuda_13.0.r13.0/compiler.36424714_0"
        /*0030*/ 	.string	"-arch sm_100 -m 64 "



//--------------------- .note.nv.cuinfo           --------------------------
	.section	.note.nv.cuinfo,"",@"SHT_NOTE"
	.sectionflags	@"SHF_NOTE_NV_CUINFO"
        /*0018*/ 	.short	0x0002
        /*001a*/ 	.short	0x0064
        /*001c*/ 	.short	0x0082
	.zero		2


//--------------------- .nv.info                  --------------------------
	.section	.nv.info,"",@"SHT_CUDA_INFO"
	.align	4


	//----- nvinfo : EIATTR_REGCOUNT
	.align		4
        /*0000*/ 	.byte	0x04, 0x2f
        /*0002*/ 	.short	(.L_1 - .L_0)
	.align		4
.L_0:
        /*0004*/ 	.word	index@(_Z8simulateP4Massmdmd)
        /*0008*/ 	.word	0x00000028


	//----- nvinfo : EIATTR_FRAME_SIZE
	.align		4
.L_1:
        /*000c*/ 	.byte	0x04, 0x11
        /*000e*/ 	.short	(.L_3 - .L_2)
	.align		4
.L_2:
        /*0010*/ 	.word	index@($__internal_1_$__cuda_sm20_dsqrt_rn_f64_mediumpath_v1)
        /*0014*/ 	.word	0x00000000


	//----- nvinfo : EIATTR_FRAME_SIZE
	.align		4
.L_3:
        /*0018*/ 	.byte	0x04, 0x11
        /*001a*/ 	.short	(.L_5 - .L_4)
	.align		4
.L_4:
        /*001c*/ 	.word	index@($__internal_0_$__cuda_sm20_div_rn_f64_full)
        /*0020*/ 	.word	0x00000000


	//----- nvinfo : EIATTR_FRAME_SIZE
	.align		4
.L_5:
        /*0024*/ 	.byte	0x04, 0x11
        /*0026*/ 	.short	(.L_7 - .L_6)
	.align		4
.L_6:
        /*0028*/ 	.word	index@(_Z8simulateP4Massmdmd)
        /*002c*/ 	.word	0x00000000


	//----- nvinfo : EIATTR_REGCOUNT
	.align		4
.L_7:
        /*0030*/ 	.byte	0x04, 0x2f
        /*0032*/ 	.short	(.L_9 - .L_8)
	.align		4
.L_8:
        /*0034*/ 	.word	index@(_Z7testEffP4Massmdmd)
        /*0038*/ 	.word	0x0000000a


	//----- nvinfo : EIATTR_FRAME_SIZE
	.align		4
.L_9:
        /*003c*/ 	.byte	0x04, 0x11
        /*003e*/ 	.short	(.L_11 - .L_10)
	.align		4
.L_10:
        /*0040*/ 	.word	index@(_Z7testEffP4Massmdmd)
        /*0044*/ 	.word	0x00000000


	//----- nvinfo : EIATTR_MIN_STACK_SIZE
	.align		4
.L_11:
        /*0048*/ 	.byte	0x04, 0x12
        /*004a*/ 	.short	(.L_13 - .L_12)
	.align		4
.L_12:
        /*004c*/ 	.word	index@(_Z7testEffP4Massmdmd)
        /*0050*/ 	.word	0x00000000


	//----- nvinfo : EIATTR_MIN_STACK_SIZE
	.align		4
.L_13:
        /*0054*/ 	.byte	0x04, 0x12
        /*0056*/ 	.short	(.L_15 - .L_14)
	.align		4
.L_14:
        /*0058*/ 	.word	index@(_Z8simulateP4Massmdmd)
        /*005c*/ 	.word	0x00000000
.L_15:


//--------------------- .nv.compat                --------------------------
	.section	.nv.compat,"",@"SHT_CUDA_COMPAT_INFO"
	.align	4
        /*0000*/ 	.byte	0x02, 0x09, 0x00, 0x00, 0x02, 0x02, 0x01, 0x00, 0x02, 0x05, 0x05, 0x00, 0x03, 0x07, 0x01, 0x01
        /*0010*/ 	.byte	0x02, 0x03, 0x00, 0x00, 0x02, 0x06, 0x01, 0x00, 0x04, 0x0b, 0x08, 0x00, 0x01, 0x00, 0x00, 0x00
        /*0020*/ 	.byte	0x00, 0x00, 0x00, 0x00


//--------------------- .nv.info._Z7testEffP4Massmdmd --------------------------
	.section	.nv.info._Z7testEffP4Massmdmd,"",@"SHT_CUDA_INFO"
	.sectionflags	@""
	.align	4


	//----- nvinfo : EIATTR_CUDA_API_VERSION
	.align		4
        /*0000*/ 	.byte	0x04, 0x37
        /*0002*/ 	.short	(.L_17 - .L_16)
.L_16:
        /*0004*/ 	.word	0x00000082


	//----- nvinfo : EIATTR_KPARAM_INFO
	.align		4
.L_17:
        /*0008*/ 	.byte	0x04, 0x17
        /*000a*/ 	.short	(.L_19 - .L_18)
.L_18:
        /*000c*/ 	.word	0x00000000
        /*0010*/ 	.short	0x0004
        /*0012*/ 	.short	0x0020
        /*0014*/ 	.byte	0x00, 0xf0, 0x21, 0x00


	//----- nvinfo : EIATTR_KPARAM_INFO
	.align		4
.L_19:
        /*0018*/ 	.byte	0x04, 0x17
        /*001a*/ 	.short	(.L_21 - .L_20)
.L_20:
        /*001c*/ 	.word	0x00000000
        /*0020*/ 	.short	0x0003
        /*0022*/ 	.short	0x0018
        /*0024*/ 	.byte	0x00, 0xf0, 0x21, 0x00


	//----- nvinfo : EIATTR_KPARAM_INFO
	.align		4
.L_21:
        /*0028*/ 	.byte	0x04, 0x17
        /*002a*/ 	.short	(.L_23 - .L_22)
.L_22:
        /*002c*/ 	.word	0x00000000
        /*0030*/ 	.short	0x0002
        /*0032*/ 	.short	0x0010
        /*0034*/ 	.byte	0x00, 0xf0, 0x21, 0x00


	//----- nvinfo : EIATTR_KPARAM_INFO
	.align		4
.L_23:
        /*0038*/ 	.byte	0x04, 0x17
        /*003a*/ 	.short	(.L_25 - .L_24)
.L_24:
        /*003c*/ 	.word	0x00000000
        /*0040*/ 	.short	0x0001
        /*0042*/ 	.short	0x0008
        /*0044*/ 	.byte	0x00, 0xf0, 0x21, 0x00


	//----- nvinfo : EIATTR_KPARAM_INFO
	.align		4
.L_25:
        /*0048*/ 	.byte	0x04, 0x17
        /*004a*/ 	.short	(.L_27 - .L_26)
.L_26:
        /*004c*/ 	.word	0x00000000
        /*0050*/ 	.short	0x0000
        /*0052*/ 	.short	0x0000
        /*0054*/ 	.byte	0x00, 0xf5, 0x21, 0x00


	//----- nvinfo : EIATTR_SPARSE_MMA_MASK
	.align		4
.L_27:
        /*0058*/ 	.byte	0x03, 0x50
        /*005a*/ 	.short	0x0000


	//----- nvinfo : EIATTR_MAXREG_COUNT
	.align		4
        /*005c*/ 	.byte	0x03, 0x1b
        /*005e*/ 	.short	0x00ff


	//----- nvinfo : EIATTR_MERCURY_ISA_VERSION
	.align		4
        /*0060*/ 	.byte	0x03, 0x5f
        /*0062*/ 	.short	0x0101


	//----- nvinfo : EIATTR_VRC_CTA_INIT_COUNT
	.align		4
        /*0064*/ 	.byte	0x02, 0x4a
	.zero		1
	.zero		1


	//----- nvinfo : EIATTR_EXIT_INSTR_OFFSETS
	.align		4
        /*0068*/ 	.byte	0x04, 0x1c
        /*006a*/ 	.short	(.L_29 - .L_28)


	//   ....[0]....
.L_28:
        /*006c*/ 	.word	0x00000070


	//----- nvinfo : EIATTR_CBANK_PARAM_SIZE
	.align		4
.L_29:
        /*0070*/ 	.byte	0x03, 0x19
        /*0072*/ 	.short	0x0028


	//----- nvinfo : EIATTR_PARAM_CBANK
	.align		4
        /*0074*/ 	.byte	0x04, 0x0a
        /*0076*/ 	.short	(.L_31 - .L_30)
	.align		4
.L_30:
        /*0078*/ 	.word	index@(.nv.constant0._Z7testEffP4Massmdmd)
        /*007c*/ 	.short	0x0380
        /*007e*/ 	.short	0x0028


	//----- nvinfo : EIATTR_SW_WAR
	.align		4
.L_31:
        /*0080*/ 	.byte	0x04, 0x36
        /*0082*/ 	.short	(.L_33 - .L_32)
.L_32:
        /*0084*/ 	.word	0x00000008
.L_33:


//--------------------- .nv.info._Z8simulateP4Massmdmd --------------------------
	.section	.nv.info._Z8simulateP4Massmdmd,"",@"SHT_CUDA_INFO"
	.sectionflags	@""
	.align	4


	//----- nvinfo : EIATTR_CUDA_API_VERSION
	.align		4
        /*0000*/ 	.byte	0x04, 0x37
        /*0002*/ 	.short	(.L_35 - .L_34)
.L_34:
        /*0004*/ 	.word	0x00000082


	//----- nvinfo : EIATTR_KPARAM_INFO
	.align		4
.L_35:
        /*0008*/ 	.byte	0x04, 0x17
        /*000a*/ 	.short	(.L_37 - .L_36)
.L_36:
        /*000c*/ 	.word	0x00000000
        /*0010*/ 	.short	0x0004
        /*0012*/ 	.short	0x0020
        /*0014*/ 	.byte	0x00, 0xf0, 0x21, 0x00


	//----- nvinfo : EIATTR_KPARAM_INFO
	.align		4
.L_37:
        /*0018*/ 	.byte	0x04, 0x17
        /*001a*/ 	.short	(.L_39 - .L_38)
.L_38:
        /*001c*/ 	.word	0x00000000
        /*0020*/ 	.short	0x0003
        /*0022*/ 	.short	0x0018
        /*0024*/ 	.byte	0x00, 0xf0, 0x21, 0x00


	//----- nvinfo : EIATTR_KPARAM_INFO
	.align		4
.L_39:
        /*0028*/ 	.byte	0x04, 0x17
        /*002a*/ 	.short	(.L_41 - .L_40)
.L_40:
        /*002c*/ 	.word	0x00000000
        /*0030*/ 	.short	0x0002
        /*0032*/ 	.short	0x0010
        /*0034*/ 	.byte	0x00, 0xf0, 0x21, 0x00


	//----- nvinfo : EIATTR_KPARAM_INFO
	.align		4
.L_41:
        /*0038*/ 	.byte	0x04, 0x17
        /*003a*/ 	.short	(.L_43 - .L_42)
.L_42:
        /*003c*/ 	.word	0x00000000
        /*0040*/ 	.short	0x0001
        /*0042*/ 	.short	0x0008
        /*0044*/ 	.byte	0x00, 0xf0, 0x21, 0x00


	//----- nvinfo : EIATTR_KPARAM_INFO
	.align		4
.L_43:
        /*0048*/ 	.byte	0x04, 0x17
        /*004a*/ 	.short	(.L_45 - .L_44)
.L_44:
        /*004c*/ 	.word	0x00000000
        /*0050*/ 	.short	0x0000
        /*0052*/ 	.short	0x0000
        /*0054*/ 	.byte	0x00, 0xf5, 0x21, 0x00


	//----- nvinfo : EIATTR_SPARSE_MMA_MASK
	.align		4
.L_45:
        /*0058*/ 	.byte	0x03, 0x50
        /*005a*/ 	.short	0x0000


	//----- nvinfo : EIATTR_MAXREG_COUNT
	.align		4
        /*005c*/ 	.byte	0x03, 0x1b
        /*005e*/ 	.short	0x00ff


	//----- nvinfo : EIATTR_NUM_BARRIERS
	.align		4
        /*0060*/ 	.byte	0x02, 0x4c
        /*0062*/ 	.byte	0x01
	.zero		1


	//----- nvinfo : EIATTR_MERCURY_ISA_VERSION
	.align		4
        /*0064*/ 	.byte	0x03, 0x5f
        /*0066*/ 	.short	0x0101


	//----- nvinfo : EIATTR_VRC_CTA_INIT_COUNT
	.align		4
        /*0068*/ 	.byte	0x02, 0x4a
	.zero		1
	.zero		1


	//----- nvinfo : EIATTR_EXIT_INSTR_OFFSETS
	.align		4
        /*006c*/ 	.byte	0x04, 0x1c
        /*006e*/ 	.short	(.L_47 - .L_46)


	//   ....[0]....
.L_46:
        /*0070*/ 	.word	0x00000040


	//   ....[1]....
        /*0074*/ 	.word	0x00002680


	//----- nvinfo : EIATTR_CRS_STACK_SIZE
	.align		4
.L_47:
        /*0078*/ 	.byte	0x04, 0x1e
        /*007a*/ 	.short	(.L_49 - .L_48)
.L_48:
        /*007c*/ 	.word	0x00000000


	//----- nvinfo : EIATTR_CBANK_PARAM_SIZE
	.align		4
.L_49:
        /*0080*/ 	.byte	0x03, 0x19
        /*0082*/ 	.short	0x0028


	//----- nvinfo : EIATTR_PARAM_CBANK
	.align		4
        /*0084*/ 	.byte	0x04, 0x0a
        /*0086*/ 	.short	(.L_51 - .L_50)
	.align		4
.L_50:
        /*0088*/ 	.word	index@(.nv.constant0._Z8simulateP4Massmdmd)
        /*008c*/ 	.short	0x0380
        /*008e*/ 	.short	0x0028


	//----- nvinfo : EIATTR_SW_WAR
	.align		4
.L_51:
        /*0090*/ 	.byte	0x04, 0x36
        /*0092*/ 	.short	(.L_53 - .L_52)
.L_52:
        /*0094*/ 	.word	0x00000008
.L_53:


//--------------------- .nv.callgraph             --------------------------
	.section	.nv.callgraph,"",@"SHT_CUDA_CALLGRAPH"
	.align	4
	.sectionentsize	8
	.align		4
        /*0000*/ 	.word	0x00000000
	.align		4
        /*0004*/ 	.word	0xffffffff
	.align		4
        /*0008*/ 	.word	0x00000000
	.align		4
        /*000c*/ 	.word	0xfffffffe
	.align		4
        /*0010*/ 	.word	0x00000000
	.align		4
        /*0014*/ 	.word	0xfffffffd
	.align		4
        /*0018*/ 	.word	0x00000000
	.align		4
        /*001c*/ 	.word	0xfffffffc


//--------------------- .text._Z7testEffP4Massmdmd --------------------------
	.section	.text._Z7testEffP4Massmdmd,"ax",@progbits
	.align	128
        .global         _Z7testEffP4Massmdmd
        .type           _Z7testEffP4Massmdmd,@function
        .size           _Z7testEffP4Massmdmd,(.L_x_58 - _Z7testEffP4Massmdmd)
        .other          _Z7testEffP4Massmdmd,@"STO_CUDA_ENTRY STV_DEFAULT"
_Z7testEffP4Massmdmd:
.text._Z7testEffP4Massmdmd:
[----:B------:R-:W-:Y:S01]  /*0000*/  LDC R1, c[0x0][0x37c] ;  /* 0x0000df00ff017b82 */ /* 0x000fe20000000800 */
[----:B------:R-:W0:Y:S07]  /*0010*/  S2R R7, SR_TID.X ;  /* 0x0000000000077919 */ /* 0x000e2e0000002100 */
[----:B------:R-:W1:Y:S01]  /*0020*/  LDC.64 R4, c[0x0][0x380] ;  /* 0x0000e000ff047b82 */ /* 0x000e620000000a00 */
[----:B------:R-:W2:Y:S01]  /*0030*/  LDCU.64 UR4, c[0x0][0x358] ;  /* 0x00006b00ff0477ac */ /* 0x000ea20008000a00 */
[----:B0-----:R-:W2:Y:S01]  /*0040*/  I2F.F64.U32 R2, R7 ;  /* 0x0000000700027312 */ /* 0x001ea20000201800 */
[----:B-1----:R-:W-:-:S05]  /*0050*/  IMAD.WIDE.U32 R4, R7, 0x50, R4 ;  /* 0x0000005007047825 */ /* 0x002fca00078e0004 */
[----:B--2---:R-:W-:Y:S01]  /*0060*/  STG.E.64 desc[UR4][R4.64+0x8], R2 ;  /* 0x0000080204007986 */ /* 0x004fe2000c101b04 */
[----:B------:R-:W-:Y:S05]  /*0070*/  EXIT ;  /* 0x000000000000794d */ /* 0x000fea0003800000 */
.L_x_0:
[----:B------:R-:W-:-:S00]  /*0080*/  BRA `(.L_x_0) ;  /* 0xfffffffc00fc7947 */ /* 0x000fc0000383ffff */
[----:B------:R-:W-:-:S00]  /*0090*/  NOP ;  /* 0x0000000000007918 */ /* 0x000fc00000000000 */
        /* <DEDUP_REMOVED lines=14> */
.L_x_58:


//--------------------- .text._Z8simulateP4Massmdmd --------------------------
	.section	.text._Z8simulateP4Massmdmd,"ax",@progbits
	.align	128
        .global         _Z8simulateP4Massmdmd
        .type           _Z8simulateP4Massmdmd,@function
        .size           _Z8simulateP4Massmdmd,(.L_x_57 - _Z8simulateP4Massmdmd)
        .other          _Z8simulateP4Massmdmd,@"STO_CUDA_ENTRY STV_DEFAULT"
_Z8simulateP4Massmdmd:
.text._Z8simulateP4Massmdmd:
[----:B------:R-:W-:Y:S01]  /*0000*/  LDC R1, c[0x0][0x37c] ;  /* 0x0000df00ff017b82 */ /* 0x000fe20000000800 */
[----:B------:R-:W0:Y:S02]  /*0010*/  LDCU.64 UR4, c[0x0][0x398] ;  /* 0x00007300ff0477ac */ /* 0x000e240008000a00 */
[----:B0-----:R-:W-:-:S04]  /*0020*/  ISETP.NE.U32.AND P0, PT, RZ, UR4, PT ;  /* 0x00000004ff007c0c */ /* 0x001fc8000bf05070 */
[----:B------:R-:W-:-:S13]  /*0030*/  ISETP.NE.AND.EX P0, PT, RZ, UR5, PT, P0 ;  /* 0x00000005ff007c0c */ /* 0x000fda000bf05300 */
[----:B------:R-:W-:Y:S05]  /*0040*/  @!P0 EXIT ;  /* 0x000000000000894d */ /* 0x000fea0003800000 */
[----:B------:R-:W0:Y:S01]  /*0050*/  S2R R4, SR_TID.X ;  /* 0x0000000000047919 */ /* 0x000e220000002100 */
[----:B------:R-:W1:Y:S01]  /*0060*/  LDC.64 R16, c[0x0][0x390] ;  /* 0x0000e400ff107b82 */ /* 0x000e620000000a00 */
[----:B------:R-:W2:Y:S01]  /*0070*/  LDCU UR10, c[0x0][0x388] ;  /* 0x00007100ff0a77ac */ /* 0x000ea20008000800 */
[----:B------:R-:W3:Y:S06]  /*0080*/  LDCU.64 UR12, c[0x0][0x358] ;  /* 0x00006b00ff0c77ac */ /* 0x000eec0008000a00 */
[----:B------:R-:W0:Y:S01]  /*0090*/  LDC.64 R14, c[0x0][0x380] ;  /* 0x0000e000ff0e7b82 */ /* 0x000e220000000a00 */
[----:B------:R-:W-:Y:S01]  /*00a0*/  UMOV UR6, URZ ;  /* 0x000000ff00067c82 */ /* 0x000fe20008000000 */
[----:B------:R-:W-:Y:S01]  /*00b0*/  UMOV UR7, URZ ;  /* 0x000000ff00077c82 */ /* 0x000fe20008000000 */
[----:B--2---:R-:W-:Y:S01]  /*00c0*/  ULOP3.LUT UR10, UR10, 0xfffffffe, URZ, 0xc0, !UPT ;  /* 0xfffffffe0a0a7892 */ /* 0x004fe2000f8ec0ff */
[----:B-1----:R-:W-:Y:S01]  /*00d0*/  DMUL R16, R16, R16 ;  /* 0x0000001010107228 */ /* 0x002fe20000000000 */
[----:B0--3--:R-:W-:-:S10]  /*00e0*/  IMAD.WIDE.U32 R14, R4, 0x50, R14 ;  /* 0x00000050040e7825 */ /* 0x009fd400078e000e */
.L_x_45:
[----:B0-----:R-:W0:Y:S02]  /*00f0*/  LDCU.64 UR4, c[0x0][0x388] ;  /* 0x00007100ff0477ac */ /* 0x001e240008000a00 */
[----:B0-----:R-:W-:-:S04]  /*0100*/  UISETP.NE.U32.AND UP0, UPT, UR4, URZ, UPT ;  /* 0x000000ff0400728c */ /* 0x001fc8000bf05070 */
[----:B------:R-:W-:Y:S01]  /*0110*/  UISETP.NE.AND.EX UP0, UPT, UR5, URZ, UPT, UP0 ;  /* 0x000000ff0500728c */ /* 0x000fe2000bf05300 */
[----:B------:R-:W-:Y:S08]  /*0120*/  BAR.SYNC.DEFER_BLOCKING 0x0 ;  /* 0x0000000000007b1d */ /* 0x000ff00000010000 */
[----:B------:R-:W-:Y:S05]  /*0130*/  BRA.U !UP0, `(.L_x_1) ;  /* 0x0000001d08a47547 */ /* 0x000fea000b800000 */
[----:B------:R-:W-:-:S03]  /*0140*/  UISETP.NE.U32.AND UP0, UPT, UR4, 0x1, UPT ;  /* 0x000000010400788c */ /* 0x000fc6000bf05070 */
[----:B------:R-:W-:Y:S01]  /*0150*/  UMOV UR4, URZ ;  /* 0x000000ff00047c82 */ /* 0x000fe20008000000 */
[----:B------:R-:W-:-:S03]  /*0160*/  UISETP.NE.AND.EX UP0, UPT, UR5, URZ, UPT, UP0 ;  /* 0x000000ff0500728c */ /* 0x000fc6000bf05300 */
[----:B------:R-:W-:-:S06]  /*0170*/  UMOV UR5, URZ ;  /* 0x000000ff00057c82 */ /* 0x000fcc0008000000 */
[----:B------:R-:W-:Y:S05]  /*0180*/  BRA.U !UP0, `(.L_x_2) ;  /* 0x0000001508007547 */ /* 0x000fea000b800000 */
[----:B------:R-:W0:Y:S01]  /*0190*/  LDCU.64 UR4, c[0x0][0x380] ;  /* 0x00007000ff0477ac */ /* 0x000e220008000a00 */
[----:B------:R-:W-:Y:S02]  /*01a0*/  IMAD.MOV.U32 R5, RZ, RZ, R4 ;  /* 0x000000ffff057224 */ /* 0x000fe400078e0004 */
[----:B------:R-:W-:Y:S01]  /*01b0*/  IMAD.MOV.U32 R6, RZ, RZ, RZ ;  /* 0x000000ffff067224 */ /* 0x000fe200078e00ff */
[----:B------:R-:W1:Y:S01]  /*01c0*/  LDCU.64 UR14, c[0x0][0x3a0] ;  /* 0x00007400ff0e77ac */ /* 0x000e620008000a00 */
[----:B------:R-:W2:Y:S01]  /*01d0*/  LDCU UR11, c[0x0][0x38c] ;  /* 0x00007180ff0b77ac */ /* 0x000ea20008000800 */
[----:B0-----:R-:W-:-:S04]  /*01e0*/  UIADD3 UR4, UP0, UPT, UR4, 0x50, URZ ;  /* 0x0000005004047890 */ /* 0x001fc8000ff1e0ff */
[----:B------:R-:W-:Y:S02]  /*01f0*/  UIADD3.X UR5, UPT, UPT, URZ, UR5, URZ, UP0, !UPT ;  /* 0x00000005ff057290 */ /* 0x000fe400087fe4ff */
[----:B------:R-:W-:Y:S01]  /*0200*/  IMAD.U32 R12, RZ, RZ, UR4 ;  /* 0x00000004ff0c7e24 */ /* 0x000fe2000f8e00ff */
[----:B------:R-:W-:-:S03]  /*0210*/  UMOV UR4, URZ ;  /* 0x000000ff00047c82 */ /* 0x000fc60008000000 */
[----:B------:R-:W-:Y:S01]  /*0220*/  IMAD.U32 R13, RZ, RZ, UR5 ;  /* 0x00000005ff0d7e24 */ /* 0x000fe2000f8e00ff */
[----:B-12---:R-:W-:-:S06]  /*0230*/  UMOV UR5, URZ ;  /* 0x000000ff00057c82 */ /* 0x006fcc0008000000 */
.L_x_27:
[----:B------:R-:W-:Y:S01]  /*0240*/  ISETP.NE.U32.AND P0, PT, R5, RZ, PT ;  /* 0x000000ff0500720c */ /* 0x000fe20003f05070 */
[----:B------:R-:W-:Y:S03]  /*0250*/  BSSY.RECONVERGENT B1, `(.L_x_3) ;  /* 0x0000092000017945 */ /* 0x000fe60003800200 */
[----:B------:R-:W-:-:S13]  /*0260*/  ISETP.NE.AND.EX P0, PT, R6, RZ, PT, P0 ;  /* 0x000000ff0600720c */ /* 0x000fda0003f05300 */
[----:B01----:R-:W-:Y:S05]  /*0270*/  @!P0 BRA `(.L_x_4) ;  /* 0x00000008003c8947 */ /* 0x003fea0003800000 */
[----:B------:R-:W2:Y:S04]  /*0280*/  LDG.E.64 R22, desc[UR12][R14.64+0x10] ;  /* 0x0000100c0e167981 */ /* 0x000ea8000c1e1b00 */
[----:B------:R-:W2:Y:S04]  /*0290*/  LDG.E.64 R8, desc[UR12][R12.64+-0x40] ;  /* 0xffffc00c0c087981 */ /* 0x000ea8000c1e1b00 */
[----:B------:R-:W3:Y:S04]  /*02a0*/  LDG.E.64 R24, desc[UR12][R14.64+0x8] ;  /* 0x0000080c0e187981 */ /* 0x000ee8000c1e1b00 */
[----:B------:R-:W3:Y:S04]  /*02b0*/  LDG.E.64 R2, desc[UR12][R12.64+-0x48] ;  /* 0xffffb80c0c027981 */ /* 0x000ee8000c1e1b00 */
[----:B------:R-:W4:Y:S04]  /*02c0*/  LDG.E.64 R26, desc[UR12][R14.64+0x18] ;  /* 0x0000180c0e1a7981 */ /* 0x000f28000c1e1b00 */
[----:B------:R-:W4:Y:S01]  /*02d0*/  LDG.E.64 R10, desc[UR12][R12.64+-0x38] ;  /* 0xffffc80c0c0a7981 */ /* 0x000f22000c1e1b00 */
[----:B------:R-:W-:Y:S01]  /*02e0*/  BSSY.RECONVERGENT B0, `(.L_x_5) ;  /* 0x000001e000007945 */ /* 0x000fe20003800200 */
[----:B--2---:R-:W-:-:S02]  /*02f0*/  DADD R22, R22, -R8 ;  /* 0x0000000016167229 */ /* 0x004fc40000000808 */
[----:B---3--:R-:W-:-:S06]  /*0300*/  DADD R24, R24, -R2 ;  /* 0x0000000018187229 */ /* 0x008fcc0000000802 */
[----:B------:R-:W-:Y:S02]  /*0310*/  DMUL R2, R22, R22 ;  /* 0x0000001616027228 */ /* 0x000fe40000000000 */
[----:B----4-:R-:W-:-:S06]  /*0320*/  DADD R26, R26, -R10 ;  /* 0x000000001a1a7229 */ /* 0x010fcc000000080a */
[----:B------:R-:W-:Y:S01]  /*0330*/  DFMA R2, R24, R24, R2 ;  /* 0x000000181802722b */ /* 0x000fe20000000002 */
[----:B------:R-:W-:Y:S02]  /*0340*/  IMAD.MOV.U32 R10, RZ, RZ, 0x0 ;  /* 0x00000000ff0a7424 */ /* 0x000fe400078e00ff */
[----:B------:R-:W-:-:S05]  /*0350*/  IMAD.MOV.U32 R11, RZ, RZ, 0x3fd80000 ;  /* 0x3fd80000ff0b7424 */ /* 0x000fca00078e00ff */
[----:B------:R-:W-:-:S06]  /*0360*/  DFMA R20, R26, R26, R2 ;  /* 0x0000001a1a14722b */ /* 0x000fcc0000000002 */
[----:B------:R-:W0:Y:S04]  /*0370*/  MUFU.RSQ64H R9, R21 ;  /* 0x0000001500097308 */ /* 0x000e280000001c00 */
[----:B------:R-:W-:-:S04]  /*0380*/  IADD3 R8, PT, PT, R21, -0x3500000, RZ ;  /* 0xfcb0000015087810 */ /* 0x000fc80007ffe0ff */
[----:B------:R-:W-:Y:S02]  /*0390*/  ISETP.GE.U32.AND P0, PT, R8, 0x7ca00000, PT ;  /* 0x7ca000000800780c */ /* 0x000fe40003f06070 */
[----:B0-----:R-:W-:-:S08]  /*03a0*/  DMUL R2, R8, R8 ;  /* 0x0000000808027228 */ /* 0x001fd00000000000 */
[----:B------:R-:W-:-:S08]  /*03b0*/  DFMA R2, R20, -R2, 1 ;  /* 0x3ff000001402742b */ /* 0x000fd00000000802 */
[----:B------:R-:W-:Y:S02]  /*03c0*/  DFMA R10, R2, R10, 0.5 ;  /* 0x3fe00000020a742b */ /* 0x000fe4000000000a */
[----:B------:R-:W-:-:S08]  /*03d0*/  DMUL R2, R8, R2 ;  /* 0x0000000208027228 */ /* 0x000fd00000000000 */
[----:B------:R-:W-:-:S08]  /*03e0*/  DFMA R30, R10, R2, R8 ;  /* 0x000000020a1e722b */ /* 0x000fd00000000008 */
[----:B------:R-:W-:Y:S02]  /*03f0*/  DMUL R2, R20, R30 ;  /* 0x0000001e14027228 */ /* 0x000fe40000000000 */
[----:B------:R-:W-:Y:S02]  /*0400*/  VIADD R19, R31, 0xfff00000 ;  /* 0xfff000001f137836 */ /* 0x000fe40000000000 */
[----:B------:R-:W-:-:S04]  /*0410*/  IMAD.MOV.U32 R18, RZ, RZ, R30 ;  /* 0x000000ffff127224 */ /* 0x000fc800078e001e */
[----:B------:R-:W-:-:S08]  /*0420*/  DFMA R10, R2, -R2, R20 ;  /* 0x80000002020a722b */ /* 0x000fd00000000014 */
[----:B------:R-:W-:Y:S01]  /*0430*/  DFMA R28, R10, R18, R2 ;  /* 0x000000120a1c722b */ /* 0x000fe20000000002 */
[----:B------:R-:W-:Y:S10]  /*0440*/  @!P0 BRA `(.L_x_6) ;  /* 0x00000000001c8947 */ /* 0x000ff40003800000 */
[----:B------:R-:W-:Y:S01]  /*0450*/  IMAD.MOV.U32 R28, RZ, RZ, R20 ;  /* 0x000000ffff1c7224 */ /* 0x000fe200078e0014 */
[----:B------:R-:W-:Y:S01]  /*0460*/  MOV R18, R30 ;  /* 0x0000001e00127202 */ /* 0x000fe20000000f00 */
[----:B------:R-:W-:Y:S01]  /*0470*/  IMAD.MOV.U32 R9, RZ, RZ, R21 ;  /* 0x000000ffff097224 */ /* 0x000fe200078e0015 */
[----:B------:R-:W-:Y:S01]  /*0480*/  MOV R20, 0x4c0 ;  /* 0x000004c000147802 */ /* 0x000fe20000000f00 */
[----:B------:R-:W-:Y:S02]  /*0490*/  IMAD.MOV.U32 R0, RZ, RZ, R2 ;  /* 0x000000ffff007224 */ /* 0x000fe400078e0002 */
[----:B------:R-:W-:-:S07]  /*04a0*/  IMAD.MOV.U32 R7, RZ, RZ, R3 ;  /* 0x000000ffff077224 */ /* 0x000fce00078e0003 */
[----:B------:R-:W-:Y:S05]  /*04b0*/  CALL.REL.NOINC `($__internal_1_$__cuda_sm20_dsqrt_rn_f64_mediumpath_v1) ;  /* 0x0000002800047944 */ /* 0x000fea0003c00000 */
.L_x_6:
[----:B------:R-:W-:Y:S05]  /*04c0*/  BSYNC.RECONVERGENT B0 ;  /* 0x0000000000007941 */ /* 0x000fea0003800200 */
.L_x_5:
[----:B------:R-:W2:Y:S04]  /*04d0*/  LDG.E.64 R2, desc[UR12][R14.64] ;  /* 0x0000000c0e027981 */ /* 0x000ea8000c1e1b00 */
[----:B------:R-:W2:Y:S01]  /*04e0*/  LDG.E.64 R8, desc[UR12][R12.64+-0x50] ;  /* 0xffffb00c0c087981 */ /* 0x000ea2000c1e1b00 */
[----:B------:R-:W-:Y:S01]  /*04f0*/  DMUL R20, R28, R28 ;  /* 0x0000001c1c147228 */ /* 0x000fe20000000000 */
[----:B------:R-:W-:Y:S01]  /*0500*/  MOV R10, 0x1 ;  /* 0x00000001000a7802 */ /* 0x000fe20000000f00 */
[----:B------:R-:W-:Y:S04]  /*0510*/  BSSY.RECONVERGENT B2, `(.L_x_7) ;  /* 0x0000014000027945 */ /* 0x000fe80003800200 */
[----:B------:R-:W0:Y:S02]  /*0520*/  MUFU.RCP64H R11, R21 ;  /* 0x00000015000b7308 */ /* 0x000e240000001800 */
[----:B0-----:R-:W-:-:S08]  /*0530*/  DFMA R18, -R20, R10, 1 ;  /* 0x3ff000001412742b */ /* 0x001fd0000000010a */
[----:B------:R-:W-:-:S08]  /*0540*/  DFMA R18, R18, R18, R18 ;  /* 0x000000121212722b */ /* 0x000fd00000000012 */
[----:B------:R-:W-:Y:S02]  /*0550*/  DFMA R18, R10, R18, R10 ;  /* 0x000000120a12722b */ /* 0x000fe4000000000a */
[----:B--2---:R-:W-:-:S06]  /*0560*/  DMUL R8, R2, R8 ;  /* 0x0000000802087228 */ /* 0x004fcc0000000000 */
[----:B------:R-:W-:Y:S02]  /*0570*/  DFMA R2, -R20, R18, 1 ;  /* 0x3ff000001402742b */ /* 0x000fe40000000112 */
[----:B------:R-:W-:-:S06]  /*0580*/  DMUL R8, R8, UR14 ;  /* 0x0000000e08087c28 */ /* 0x000fcc0008000000 */
[----:B------:R-:W-:-:S08]  /*0590*/  DFMA R2, R18, R2, R18 ;  /* 0x000000021202722b */ /* 0x000fd00000000012 */
[----:B------:R-:W-:Y:S01]  /*05a0*/  DMUL R10, R8, R2 ;  /* 0x00000002080a7228 */ /* 0x000fe20000000000 */
[----:B------:R-:W-:-:S07]  /*05b0*/  FSETP.GEU.AND P1, PT, |R9|, 6.5827683646048100446e-37, PT ;  /* 0x036000000900780b */ /* 0x000fce0003f2e200 */
[----:B------:R-:W-:-:S08]  /*05c0*/  DFMA R18, -R20, R10, R8 ;  /* 0x0000000a1412722b */ /* 0x000fd00000000108 */
[----:B------:R-:W-:-:S10]  /*05d0*/  DFMA R2, R2, R18, R10 ;  /* 0x000000120202722b */ /* 0x000fd4000000000a */
[----:B------:R-:W-:-:S05]  /*05e0*/  FFMA R0, RZ, R21, R3 ;  /* 0x00000015ff007223 */ /* 0x000fca0000000003 */
[----:B------:R-:W-:-:S13]  /*05f0*/  FSETP.GT.AND P0, PT, |R0|, 1.469367938527859385e-39, PT ;  /* 0x001000000000780b */ /* 0x000fda0003f04200 */
[----:B------:R-:W-:Y:S05]  /*0600*/  @P0 BRA P1, `(.L_x_8) ;  /* 0x0000000000100947 */ /* 0x000fea0000800000 */
[----:B------:R-:W-:-:S07]  /*0610*/  MOV R0, 0x630 ;  /* 0x0000063000007802 */ /* 0x000fce0000000f00 */
[----:B------:R-:W-:Y:S05]  /*0620*/  CALL.REL.NOINC `($__internal_0_$__cuda_sm20_div_rn_f64_full) ;  /* 0x0000002000187944 */ /* 0x000fea0003c00000 */
[----:B------:R-:W-:Y:S02]  /*0630*/  IMAD.MOV.U32 R2, RZ, RZ, R8 ;  /* 0x000000ffff027224 */ /* 0x000fe400078e0008 */
[----:B------:R-:W-:-:S07]  /*0640*/  IMAD.MOV.U32 R3, RZ, RZ, R7 ;  /* 0x000000ffff037224 */ /* 0x000fce00078e0007 */
.L_x_8:
[----:B------:R-:W-:Y:S05]  /*0650*/  BSYNC.RECONVERGENT B2 ;  /* 0x0000000000027941 */ /* 0x000fea0003800200 */
.L_x_7:
[----:B------:R-:W0:Y:S01]  /*0660*/  MUFU.RCP64H R9, R29 ;  /* 0x0000001d00097308 */ /* 0x000e220000001800 */
[----:B------:R-:W-:Y:S01]  /*0670*/  IMAD.MOV.U32 R8, RZ, RZ, 0x1 ;  /* 0x00000001ff087424 */ /* 0x000fe200078e00ff */
[----:B------:R-:W-:Y:S01]  /*0680*/  DMUL R24, R24, R2 ;  /* 0x0000000218187228 */ /* 0x000fe20000000000 */
[----:B------:R-:W-:Y:S09]  /*0690*/  BSSY.RECONVERGENT B2, `(.L_x_9) ;  /* 0x0000014000027945 */ /* 0x000ff20003800200 */
[----:B------:R-:W-:Y:S01]  /*06a0*/  FSETP.GEU.AND P1, PT, |R25|, 6.5827683646048100446e-37, PT ;  /* 0x036000001900780b */ /* 0x000fe20003f2e200 */
[----:B0-----:R-:W-:-:S08]  /*06b0*/  DFMA R10, R8, -R28, 1 ;  /* 0x3ff00000080a742b */ /* 0x001fd0000000081c */
[----:B------:R-:W-:-:S08]  /*06c0*/  DFMA R10, R10, R10, R10 ;  /* 0x0000000a0a0a722b */ /* 0x000fd0000000000a */
[----:B------:R-:W-:-:S08]  /*06d0*/  DFMA R10, R8, R10, R8 ;  /* 0x0000000a080a722b */ /* 0x000fd00000000008 */
[----:B------:R-:W-:-:S08]  /*06e0*/  DFMA R8, R10, -R28, 1 ;  /* 0x3ff000000a08742b */ /* 0x000fd0000000081c */
[----:B------:R-:W-:-:S08]  /*06f0*/  DFMA R8, R10, R8, R10 ;  /* 0x000000080a08722b */ /* 0x000fd0000000000a */
[----:B------:R-:W-:-:S08]  /*0700*/  DMUL R10, R24, R8 ;  /* 0x00000008180a7228 */ /* 0x000fd00000000000 */
[----:B------:R-:W-:-:S08]  /*0710*/  DFMA R18, R10, -R28, R24 ;  /* 0x8000001c0a12722b */ /* 0x000fd00000000018 */
[----:B------:R-:W-:-:S10]  /*0720*/  DFMA R8, R8, R18, R10 ;  /* 0x000000120808722b */ /* 0x000fd4000000000a */
[----:B------:R-:W-:-:S05]  /*0730*/  FFMA R0, RZ, R29, R9 ;  /* 0x0000001dff007223 */ /* 0x000fca0000000009 */
[----:B------:R-:W-:-:S13]  /*0740*/  FSETP.GT.AND P0, PT, |R0|, 1.469367938527859385e-39, PT ;  /* 0x001000000000780b */ /* 0x000fda0003f04200 */
[----:B------:R-:W-:Y:S05]  /*0750*/  @P0 BRA P1, `(.L_x_10) ;  /* 0x00000000001c0947 */ /* 0x000fea0000800000 */
[----:B------:R-:W-:Y:S01]  /*0760*/  IMAD.MOV.U32 R8, RZ, RZ, R24 ;  /* 0x000000ffff087224 */ /* 0x000fe200078e0018 */
[----:B------:R-:W-:Y:S01]  /*0770*/  MOV R9, R25 ;  /* 0x0000001900097202 */ /* 0x000fe20000000f00 */
[----:B------:R-:W-:Y:S01]  /*0780*/  IMAD.MOV.U32 R20, RZ, RZ, R28 ;  /* 0x000000ffff147224 */ /* 0x000fe200078e001c */
[----:B------:R-:W-:Y:S01]  /*0790*/  MOV R0, 0x7c0 ;  /* 0x000007c000007802 */ /* 0x000fe20000000f00 */
[----:B------:R-:W-:-:S07]  /*07a0*/  IMAD.MOV.U32 R21, RZ, RZ, R29 ;  /* 0x000000ffff157224 */ /* 0x000fce00078e001d */
[----:B------:R-:W-:Y:S05]  /*07b0*/  CALL.REL.NOINC `($__internal_0_$__cuda_sm20_div_rn_f64_full) ;  /* 0x0000001c00b47944 */ /* 0x000fea0003c00000 */
[----:B------:R-:W-:-:S07]  /*07c0*/  IMAD.MOV.U32 R9, RZ, RZ, R7 ;  /* 0x000000ffff097224 */ /* 0x000fce00078e0007 */
.L_x_10:
[----:B------:R-:W-:Y:S05]  /*07d0*/  BSYNC.RECONVERGENT B2 ;  /* 0x0000000000027941 */ /* 0x000fea0003800200 */
.L_x_9:
[----:B------:R-:W2:Y:S01]  /*07e0*/  LDG.E.64 R10, desc[UR12][R14.64+0x38] ;  /* 0x0000380c0e0a7981 */ /* 0x000ea2000c1e1b00 */
        /* <DEDUP_REMOVED lines=11> */
[----:B------:R-:W-:Y:S02]  /*08a0*/  DFMA R20, R18, -R28, R22 ;  /* 0x8000001c1214722b */ /* 0x000fe40000000016 */
[----:B--2---:R-:W-:-:S06]  /*08b0*/  DADD R10, R10, R8 ;  /* 0x000000000a0a7229 */ /* 0x004fcc0000000008 */
[----:B------:R-:W-:Y:S01]  /*08c0*/  DFMA R8, R24, R20, R18 ;  /* 0x000000141808722b */ /* 0x000fe20000000012 */
[----:B------:R0:W-:Y:S09]  /*08d0*/  STG.E.64 desc[UR12][R14.64+0x38], R10 ;  /* 0x0000380a0e007986 */ /* 0x0001f2000c101b0c */
[----:B------:R-:W-:-:S05]  /*08e0*/  FFMA R0, RZ, R29, R9 ;  /* 0x0000001dff007223 */ /* 0x000fca0000000009 */
[----:B------:R-:W-:-:S13]  /*08f0*/  FSETP.GT.AND P0, PT, |R0|, 1.469367938527859385e-39, PT ;  /* 0x001000000000780b */ /* 0x000fda0003f04200 */
[----:B0-----:R-:W-:Y:S05]  /*0900*/  @P0 BRA P1, `(.L_x_12) ;  /* 0x00000000001c0947 */ /* 0x001fea0000800000 */
[----:B------:R-:W-:Y:S01]  /*0910*/  MOV R8, R22 ;  /* 0x0000001600087202 */ /* 0x000fe20000000f00 */
[----:B------:R-:W-:Y:S01]  /*0920*/  IMAD.MOV.U32 R9, RZ, RZ, R23 ;  /* 0x000000ffff097224 */ /* 0x000fe200078e0017 */
[----:B------:R-:W-:Y:S01]  /*0930*/  MOV R0, 0x970 ;  /* 0x0000097000007802 */ /* 0x000fe20000000f00 */
[----:B------:R-:W-:Y:S02]  /*0940*/  IMAD.MOV.U32 R20, RZ, RZ, R28 ;  /* 0x000000ffff147224 */ /* 0x000fe400078e001c */
[----:B------:R-:W-:-:S07]  /*0950*/  IMAD.MOV.U32 R21, RZ, RZ, R29 ;  /* 0x000000ffff157224 */ /* 0x000fce00078e001d */
[----:B------:R-:W-:Y:S05]  /*0960*/  CALL.REL.NOINC `($__internal_0_$__cuda_sm20_div_rn_f64_full) ;  /* 0x0000001c00487944 */ /* 0x000fea0003c00000 */
[----:B------:R-:W-:-:S07]  /*0970*/  IMAD.MOV.U32 R9, RZ, RZ, R7 ;  /* 0x000000ffff097224 */ /* 0x000fce00078e0007 */
.L_x_12:
[----:B------:R-:W-:Y:S05]  /*0980*/  BSYNC.RECONVERGENT B2 ;  /* 0x0000000000027941 */ /* 0x000fea0003800200 */
.L_x_11:
[----:B------:R-:W2:Y:S01]  /*0990*/  LDG.E.64 R10, desc[UR12][R14.64+0x40] ;  /* 0x0000400c0e0a7981 */ /* 0x000ea2000c1e1b00 */
[----:B------:R-:W0:Y:S01]  /*09a0*/  MUFU.RCP64H R19, R29 ;  /* 0x0000001d00137308 */ /* 0x000e220000001800 */
[----:B------:R-:W-:Y:S01]  /*09b0*/  MOV R18, 0x1 ;  /* 0x0000000100127802 */ /* 0x000fe20000000f00 */
        /* <DEDUP_REMOVED lines=16> */
[----:B------:R-:W-:Y:S01]  /*0ac0*/  IMAD.MOV.U32 R8, RZ, RZ, R2 ;  /* 0x000000ffff087224 */ /* 0x000fe200078e0002 */
[----:B------:R-:W-:Y:S01]  /*0ad0*/  MOV R0, 0xb20 ;  /* 0x00000b2000007802 */ /* 0x000fe20000000f00 */
[----:B------:R-:W-:Y:S02]  /*0ae0*/  IMAD.MOV.U32 R9, RZ, RZ, R3 ;  /* 0x000000ffff097224 */ /* 0x000fe400078e0003 */
[----:B------:R-:W-:Y:S02]  /*0af0*/  IMAD.MOV.U32 R20, RZ, RZ, R28 ;  /* 0x000000ffff147224 */ /* 0x000fe400078e001c */
[----:B------:R-:W-:-:S07]  /*0b00*/  IMAD.MOV.U32 R21, RZ, RZ, R29 ;  /* 0x000000ffff157224 */ /* 0x000fce00078e001d */
[----:B------:R-:W-:Y:S05]  /*0b10*/  CALL.REL.NOINC `($__internal_0_$__cuda_sm20_div_rn_f64_full) ;  /* 0x0000001800dc7944 */ /* 0x000fea0003c00000 */
[----:B------:R-:W-:-:S07]  /*0b20*/  MOV R9, R7 ;  /* 0x0000000700097202 */ /* 0x000fce0000000f00 */
.L_x_14:
[----:B------:R-:W-:Y:S05]  /*0b30*/  BSYNC.RECONVERGENT B2 ;  /* 0x0000000000027941 */ /* 0x000fea0003800200 */
.L_x_13:
[----:B------:R-:W2:Y:S02]  /*0b40*/  LDG.E.64 R2, desc[UR12][R14.64+0x48] ;  /* 0x0000480c0e027981 */ /* 0x000ea4000c1e1b00 */
[----:B--2---:R-:W-:-:S07]  /*0b50*/  DADD R2, R2, R8 ;  /* 0x0000000002027229 */ /* 0x004fce0000000008 */
[----:B------:R0:W-:Y:S04]  /*0b60*/  STG.E.64 desc[UR12][R14.64+0x48], R2 ;  /* 0x000048020e007986 */ /* 0x0001e8000c101b0c */
.L_x_4:
[----:B------:R-:W-:Y:S05]  /*0b70*/  BSYNC.RECONVERGENT B1 ;  /* 0x0000000000017941 */ /* 0x000fea0003800200 */
.L_x_3:
[----:B------:R-:W-:Y:S01]  /*0b80*/  UIADD3 UR8, UP0, UPT, UR4, 0x1, URZ ;  /* 0x0000000104087890 */ /* 0x000fe2000ff1e0ff */
[----:B------:R-:W-:Y:S03]  /*0b90*/  BSSY.RECONVERGENT B1, `(.L_x_15) ;  /* 0x0000094000017945 */ /* 0x000fe60003800200 */
[----:B------:R-:W-:Y:S02]  /*0ba0*/  UIADD3.X UR9, UPT, UPT, URZ, UR5, URZ, UP0, !UPT ;  /* 0x00000005ff097290 */ /* 0x000fe400087fe4ff */
[----:B------:R-:W-:-:S04]  /*0bb0*/  ISETP.NE.U32.AND P0, PT, R4, UR8, PT ;  /* 0x0000000804007c0c */ /* 0x000fc8000bf05070 */
[----:B------:R-:W-:-:S13]  /*0bc0*/  ISETP.NE.AND.EX P0, PT, RZ, UR9, PT, P0 ;  /* 0x00000009ff007c0c */ /* 0x000fda000bf05300 */
[----:B------:R-:W-:Y:S05]  /*0bd0*/  @!P0 BRA `(.L_x_16) ;  /* 0x00000008003c8947 */ /* 0x000fea0003800000 */
[----:B------:R-:W2:Y:S04]  /*0be0*/  LDG.E.64 R22, desc[UR12][R14.64+0x10] ;  /* 0x0000100c0e167981 */ /* 0x000ea8000c1e1b00 */
[----:B------:R-:W2:Y:S04]  /*0bf0*/  LDG.E.64 R8, desc[UR12][R12.64+0x10] ;  /* 0x0000100c0c087981 */ /* 0x000ea8000c1e1b00 */
[----:B------:R-:W3:Y:S04]  /*0c00*/  LDG.E.64 R24, desc[UR12][R14.64+0x8] ;  /* 0x0000080c0e187981 */ /* 0x000ee8000c1e1b00 */
[----:B0-----:R-:W3:Y:S04]  /*0c10*/  LDG.E.64 R2, desc[UR12][R12.64+0x8] ;  /* 0x0000080c0c027981 */ /* 0x001ee8000c1e1b00 */
        /* <DEDUP_REMOVED lines=12> */
[----:B------:R-:W-:-:S05]  /*0ce0*/  VIADD R8, R21, 0xfcb00000 ;  /* 0xfcb0000015087836 */ /* 0x000fca0000000000 */
[----:B------:R-:W-:Y:S01]  /*0cf0*/  ISETP.GE.U32.AND P0, PT, R8, 0x7ca00000, PT ;  /* 0x7ca000000800780c */ /* 0x000fe20003f06070 */
[----:B0-----:R-:W-:-:S08]  /*0d00*/  DMUL R2, R8, R8 ;  /* 0x0000000808027228 */ /* 0x001fd00000000000 */
[----:B------:R-:W-:-:S08]  /*0d10*/  DFMA R2, R20, -R2, 1 ;  /* 0x3ff000001402742b */ /* 0x000fd00000000802 */
[----:B------:R-:W-:Y:S02]  /*0d20*/  DFMA R10, R2, R10, 0.5 ;  /* 0x3fe00000020a742b */ /* 0x000fe4000000000a */
[----:B------:R-:W-:-:S08]  /*0d30*/  DMUL R2, R8, R2 ;  /* 0x0000000208027228 */ /* 0x000fd00000000000 */
[----:B------:R-:W-:-:S08]  /*0d40*/  DFMA R30, R10, R2, R8 ;  /* 0x000000020a1e722b */ /* 0x000fd00000000008 */
[----:B------:R-:W-:Y:S02]  /*0d50*/  DMUL R2, R20, R30 ;  /* 0x0000001e14027228 */ /* 0x000fe40000000000 */
[----:B------:R-:W-:Y:S01]  /*0d60*/  VIADD R19, R31, 0xfff00000 ;  /* 0xfff000001f137836 */ /* 0x000fe20000000000 */
[----:B------:R-:W-:-:S05]  /*0d70*/  MOV R18, R30 ;  /* 0x0000001e00127202 */ /* 0x000fca0000000f00 */
        /* <DEDUP_REMOVED lines=10> */
.L_x_18:
[----:B------:R-:W-:Y:S05]  /*0e20*/  BSYNC.RECONVERGENT B0 ;  /* 0x0000000000007941 */ /* 0x000fea0003800200 */
.L_x_17:
[----:B------:R-:W2:Y:S04]  /*0e30*/  LDG.E.64 R2, desc[UR12][R14.64] ;  /* 0x0000000c0e027981 */ /* 0x000ea8000c1e1b00 */
[----:B------:R-:W2:Y:S01]  /*0e40*/  LDG.E.64 R8, desc[UR12][R12.64] ;  /* 0x0000000c0c087981 */ /* 0x000ea2000c1e1b00 */
[----:B------:R-:W-:Y:S01]  /*0e50*/  DMUL R20, R28, R28 ;  /* 0x0000001c1c147228 */ /* 0x000fe20000000000 */
[----:B------:R-:W-:Y:S01]  /*0e60*/  IMAD.MOV.U32 R10, RZ, RZ, 0x1 ;  /* 0x00000001ff0a7424 */ /* 0x000fe200078e00ff */
        /* <DEDUP_REMOVED lines=20> */
.L_x_20:
[----:B------:R-:W-:Y:S05]  /*0fb0*/  BSYNC.RECONVERGENT B2 ;  /* 0x0000000000027941 */ /* 0x000fea0003800200 */
.L_x_19:
        /* <DEDUP_REMOVED lines=16> */
[----:B------:R-:W-:Y:S01]  /*10c0*/  MOV R8, R24 ;  /* 0x0000001800087202 */ /* 0x000fe20000000f00 */
[----:B------:R-:W-:Y:S01]  /*10d0*/  IMAD.MOV.U32 R9, RZ, RZ, R25 ;  /* 0x000000ffff097224 */ /* 0x000fe200078e0019 */
[----:B------:R-:W-:Y:S01]  /*10e0*/  MOV R0, 0x1120 ;  /* 0x0000112000007802 */ /* 0x000fe20000000f00 */
[----:B------:R-:W-:Y:S02]  /*10f0*/  IMAD.MOV.U32 R20, RZ, RZ, R28 ;  /* 0x000000ffff147224 */ /* 0x000fe400078e001c */
[----:B------:R-:W-:-:S07]  /*1100*/  IMAD.MOV.U32 R21, RZ, RZ, R29 ;  /* 0x000000ffff157224 */ /* 0x000fce00078e001d */
[----:B------:R-:W-:Y:S05]  /*1110*/  CALL.REL.NOINC `($__internal_0_$__cuda_sm20_div_rn_f64_full) ;  /* 0x00000014005c7944 */ /* 0x000fea0003c00000 */
[----:B------:R-:W-:-:S07]  /*1120*/  IMAD.MOV.U32 R9, RZ, RZ, R7 ;  /* 0x000000ffff097224 */ /* 0x000fce00078e0007 */
.L_x_22:
[----:B------:R-:W-:Y:S05]  /*1130*/  BSYNC.RECONVERGENT B2 ;  /* 0x0000000000027941 */ /* 0x000fea0003800200 */
.L_x_21:
        /* <DEDUP_REMOVED lines=26> */
.L_x_24:
[----:B------:R-:W-:Y:S05]  /*12e0*/  BSYNC.RECONVERGENT B2 ;  /* 0x0000000000027941 */ /* 0x000fea0003800200 */
.L_x_23:
        /* <DEDUP_REMOVED lines=20> */
[----:B------:R-:W-:Y:S01]  /*1430*/  MOV R21, R29 ;  /* 0x0000001d00157202 */ /* 0x000fe20000000f00 */
[----:B------:R-:W-:Y:S01]  /*1440*/  IMAD.MOV.U32 R9, RZ, RZ, R3 ;  /* 0x000000ffff097224 */ /* 0x000fe200078e0003 */
[----:B------:R-:W-:Y:S01]  /*1450*/  MOV R0, 0x1480 ;  /* 0x0000148000007802 */ /* 0x000fe20000000f00 */
[----:B------:R-:W-:-:S07]  /*1460*/  IMAD.MOV.U32 R20, RZ, RZ, R28 ;  /* 0x000000ffff147224 */ /* 0x000fce00078e001c */
[----:B------:R-:W-:Y:S05]  /*1470*/  CALL.REL.NOINC `($__internal_0_$__cuda_sm20_div_rn_f64_full) ;  /* 0x0000001000847944 */ /* 0x000fea0003c00000 */
[----:B------:R-:W-:-:S07]  /*1480*/  IMAD.MOV.U32 R9, RZ, RZ, R7 ;  /* 0x000000ffff097224 */ /* 0x000fce00078e0007 */
.L_x_26:
[----:B------:R-:W-:Y:S05]  /*1490*/  BSYNC.RECONVERGENT B2 ;  /* 0x0000000000027941 */ /* 0x000fea0003800200 */
.L_x_25:
[----:B------:R-:W2:Y:S02]  /*14a0*/  LDG.E.64 R2, desc[UR12][R14.64+0x48] ;  /* 0x0000480c0e027981 */ /* 0x000ea4000c1e1b00 */
[----:B--2---:R-:W-:-:S07]  /*14b0*/  DADD R2, R2, R8 ;  /* 0x0000000002027229 */ /* 0x004fce0000000008 */
[----:B------:R1:W-:Y:S04]  /*14c0*/  STG.E.64 desc[UR12][R14.64+0x48], R2 ;  /* 0x000048020e007986 */ /* 0x0003e8000c101b0c */
.L_x_16:
[----:B------:R-:W-:Y:S05]  /*14d0*/  BSYNC.RECONVERGENT B1 ;  /* 0x0000000000017941 */ /* 0x000fea0003800200 */
.L_x_15:
[----:B------:R-:W-:Y:S01]  /*14e0*/  UIADD3 UR4, UP0, UPT, UR4, 0x2, URZ ;  /* 0x0000000204047890 */ /* 0x000fe2000ff1e0ff */
[----:B------:R-:W-:Y:S02]  /*14f0*/  IADD3 R12, P1, PT, R12, 0xa0, RZ ;  /* 0x000000a00c0c7810 */ /* 0x000fe40007f3e0ff */
[----:B------:R-:W-:Y:S01]  /*1500*/  IADD3 R5, P0, PT, R5, -0x2, RZ ;  /* 0xfffffffe05057810 */ /* 0x000fe20007f1e0ff */
[----:B------:R-:W-:Y:S02]  /*1510*/  UIADD3.X UR5, UPT, UPT, URZ, UR5, URZ, UP0, !UPT ;  /* 0x00000005ff057290 */ /* 0x000fe400087fe4ff */
[----:B------:R-:W-:Y:S01]  /*1520*/  UISETP.NE.U32.AND UP0, UPT, UR4, UR10, UPT ;  /* 0x0000000a0400728c */ /* 0x000fe2000bf05070 */
[----:B------:R-:W-:Y:S01]  /*1530*/  IMAD.X R13, RZ, RZ, R13, P1 ;  /* 0x000000ffff0d7224 */ /* 0x000fe200008e060d */
[----:B------:R-:W-:Y:S02]  /*1540*/  IADD3.X R6, PT, PT, R6, -0x1, RZ, P0, !PT ;  /* 0xffffffff06067810 */ /* 0x000fe400007fe4ff */
[----:B------:R-:W-:-:S09]  /*1550*/  UISETP.NE.AND.EX UP0, UPT, UR5, UR11, UPT, UP0 ;  /* 0x0000000b0500728c */ /* 0x000fd2000bf05300 */
[----:B------:R-:W-:Y:S05]  /*1560*/  BRA.U UP0, `(.L_x_27) ;  /* 0xffffffed00347547 */ /* 0x000fea000b83ffff */
[----:B------:R-:W2:Y:S01]  /*1570*/  LDCU UR5, c[0x0][0x38c] ;  /* 0x00007180ff0577ac */ /* 0x000ea20008000800 */
[----:B------:R-:W-:-:S05]  /*1580*/  UMOV UR4, UR10 ;  /* 0x0000000a00047c82 */ /* 0x000fca0008000000 */
.L_x_2:
[----:B------:R-:W3:Y:S01]  /*1590*/  LDC R0, c[0x0][0x388] ;  /* 0x0000e200ff007b82 */ /* 0x000ee20000000800 */
[----:B------:R-:W-:Y:S01]  /*15a0*/  ISETP.NE.U32.AND P0, PT, R4, UR4, PT ;  /* 0x0000000404007c0c */ /* 0x000fe2000bf05070 */
[----:B------:R-:W-:Y:S03]  /*15b0*/  BSSY.RECONVERGENT B1, `(.L_x_1) ;  /* 0x00000a1000017945 */ /* 0x000fe60003800200 */
[----:B--2---:R-:W-:Y:S02]  /*15c0*/  ISETP.NE.AND.EX P0, PT, RZ, UR5, PT, P0 ;  /* 0x00000005ff007c0c */ /* 0x004fe4000bf05300 */
[----:B---3--:R-:W-:-:S04]  /*15d0*/  LOP3.LUT R0, R0, 0x1, RZ, 0xc0, !PT ;  /* 0x0000000100007812 */ /* 0x008fc800078ec0ff */
[----:B------:R-:W-:-:S04]  /*15e0*/  ISETP.NE.U32.AND P1, PT, R0, 0x1, PT ;  /* 0x000000010000780c */ /* 0x000fc80003f25070 */
[----:B------:R-:W-:-:S13]  /*15f0*/  ISETP.NE.U32.OR.EX P0, PT, RZ, RZ, !P0, P1 ;  /* 0x000000ffff00720c */ /* 0x000fda0004705510 */
[----:B------:R-:W-:Y:S05]  /*1600*/  @P0 BRA `(.L_x_28) ;  /* 0x00000008006c0947 */ /* 0x000fea0003800000 */
[----:B------:R-:W2:Y:S01]  /*1610*/  LDCU.64 UR8, c[0x0][0x380] ;  /* 0x00007000ff0877ac */ /* 0x000ea20008000a00 */
[----:B------:R-:W3:Y:S01]  /*1620*/  LDG.E.64 R12, desc[UR12][R14.64+0x10] ;  /* 0x0000100c0e0c7981 */ /* 0x000ee2000c1e1b00 */
[----:B------:R-:W-:-:S03]  /*1630*/  UIMAD UR11, UR5, 0x50, URZ ;  /* 0x00000050050b78a4 */ /* 0x000fc6000f8e02ff */
[----:B------:R-:W4:Y:S04]  /*1640*/  LDG.E.64 R22, desc[UR12][R14.64+0x8] ;  /* 0x0000080c0e167981 */ /* 0x000f28000c1e1b00 */
[----:B------:R-:W5:Y:S01]  /*1650*/  LDG.E.64 R8, desc[UR12][R14.64+0x18] ;  /* 0x0000180c0e087981 */ /* 0x000f62000c1e1b00 */
[----:B--2---:R-:W-:-:S04]  /*1660*/  UIMAD.WIDE.U32 UR8, UR4, 0x50, UR8 ;  /* 0x00000050040878a5 */ /* 0x004fc8000f8e0008 */
[----:B------:R-:W-:Y:S02]  /*1670*/  UIADD3 UR11, UPT, UPT, UR9, UR11, URZ ;  /* 0x0000000b090b7290 */ /* 0x000fe4000fffe0ff */
[----:B------:R-:W-:Y:S02]  /*1680*/  IMAD.U32 R25, RZ, RZ, UR9 ;  /* 0x00000009ff197e24 */ /* 0x000fe4000f8e00ff */
[----:B------:R-:W-:Y:S02]  /*1690*/  IMAD.U32 R24, RZ, RZ, UR8 ;  /* 0x00000008ff187e24 */ /* 0x000fe4000f8e00ff */
[----:B------:R-:W-:-:S05]  /*16a0*/  MOV R25, UR11 ;  /* 0x0000000b00197c02 */ /* 0x000fca0008000f00 */
[----:B------:R-:W3:Y:S04]  /*16b0*/  LDG.E.64 R6, desc[UR12][R24.64+0x10] ;  /* 0x0000100c18067981 */ /* 0x000ee8000c1e1b00 */
[----:B01----:R-:W4:Y:S04]  /*16c0*/  LDG.E.64 R2, desc[UR12][R24.64+0x8] ;  /* 0x0000080c18027981 */ /* 0x003f28000c1e1b00 */
[----:B------:R-:W5:Y:S01]  /*16d0*/  LDG.E.64 R10, desc[UR12][R24.64+0x18] ;  /* 0x0000180c180a7981 */ /* 0x000f62000c1e1b00 */
[----:B------:R-:W-:Y:S01]  /*16e0*/  BSSY.RECONVERGENT B0, `(.L_x_29) ;  /* 0x0000020000007945 */ /* 0x000fe20003800200 */
[----:B---3--:R-:W-:-:S02]  /*16f0*/  DADD R12, R12, -R6 ;  /* 0x000000000c0c7229 */ /* 0x008fc40000000806 */
[----:B----4-:R-:W-:-:S06]  /*1700*/  DADD R22, R22, -R2 ;  /* 0x0000000016167229 */ /* 0x010fcc0000000802 */
[----:B------:R-:W-:Y:S02]  /*1710*/  DMUL R6, R12, R12 ;  /* 0x0000000c0c067228 */ /* 0x000fe40000000000 */
[----:B-----5:R-:W-:-:S06]  /*1720*/  DADD R2, R8, -R10 ;  /* 0x0000000008027229 */ /* 0x020fcc000000080a */
[----:B------:R-:W-:-:S08]  /*1730*/  DFMA R6, R22, R22, R6 ;  /* 0x000000161606722b */ /* 0x000fd00000000006 */
[----:B------:R-:W-:-:S06]  /*1740*/  DFMA R28, R2, R2, R6 ;  /* 0x00000002021c722b */ /* 0x000fcc0000000006 */
[----:B------:R-:W0:Y:S04]  /*1750*/  MUFU.RSQ64H R9, R29 ;  /* 0x0000001d00097308 */ /* 0x000e280000001c00 */
[----:B------:R-:W-:Y:S02]  /*1760*/  VIADD R8, R29, 0xfcb00000 ;  /* 0xfcb000001d087836 */ /* 0x000fe40000000000 */
[----:B------:R-:W-:-:S04]  /*1770*/  IMAD.MOV.U32 R10, RZ, RZ, 0x0 ;  /* 0x00000000ff0a7424 */ /* 0x000fc800078e00ff */
[----:B0-----:R-:W-:Y:S01]  /*1780*/  DMUL R6, R8, R8 ;  /* 0x0000000808067228 */ /* 0x001fe20000000000 */
[----:B------:R-:W-:-:S07]  /*1790*/  IMAD.MOV.U32 R11, RZ, RZ, 0x3fd80000 ;  /* 0x3fd80000ff0b7424 */ /* 0x000fce00078e00ff */
[----:B------:R-:W-:-:S08]  /*17a0*/  DFMA R6, R28, -R6, 1 ;  /* 0x3ff000001c06742b */ /* 0x000fd00000000806 */
[----:B------:R-:W-:Y:S02]  /*17b0*/  DFMA R10, R6, R10, 0.5 ;  /* 0x3fe00000060a742b */ /* 0x000fe4000000000a */
[----:B------:R-:W-:-:S08]  /*17c0*/  DMUL R6, R8, R6 ;  /* 0x0000000608067228 */ /* 0x000fd00000000000 */
[----:B------:R-:W-:Y:S01]  /*17d0*/  DFMA R10, R10, R6, R8 ;  /* 0x000000060a0a722b */ /* 0x000fe20000000008 */
[----:B------:R-:W-:-:S07]  /*17e0*/  ISETP.GE.U32.AND P0, PT, R8, 0x7ca00000, PT ;  /* 0x7ca000000800780c */ /* 0x000fce0003f06070 */
        /* <DEDUP_REMOVED lines=13> */
[----:B------:R-:W-:Y:S02]  /*18c0*/  IMAD.MOV.U32 R26, RZ, RZ, R28 ;  /* 0x000000ffff1a7224 */ /* 0x000fe400078e001c */
[----:B------:R-:W-:-:S07]  /*18d0*/  IMAD.MOV.U32 R27, RZ, RZ, R29 ;  /* 0x000000ffff1b7224 */ /* 0x000fce00078e001d */
.L_x_30:
[----:B------:R-:W-:Y:S05]  /*18e0*/  BSYNC.RECONVERGENT B0 ;  /* 0x0000000000007941 */ /* 0x000fea0003800200 */
.L_x_29:
[----:B------:R-:W2:Y:S04]  /*18f0*/  LDG.E.64 R24, desc[UR12][R24.64] ;  /* 0x0000000c18187981 */ /* 0x000ea8000c1e1b00 */
[----:B------:R-:W2:Y:S01]  /*1900*/  LDG.E.64 R6, desc[UR12][R14.64] ;  /* 0x0000000c0e067981 */ /* 0x000ea2000c1e1b00 */
[----:B------:R-:W-:Y:S01]  /*1910*/  DMUL R20, R26, R26 ;  /* 0x0000001a1a147228 */ /* 0x000fe20000000000 */
[----:B------:R-:W-:Y:S01]  /*1920*/  IMAD.MOV.U32 R8, RZ, RZ, 0x1 ;  /* 0x00000001ff087424 */ /* 0x000fe200078e00ff */
[----:B------:R-:W0:Y:S01]  /*1930*/  LDCU.64 UR8, c[0x0][0x3a0] ;  /* 0x00007400ff0877ac */ /* 0x000e220008000a00 */
[----:B------:R-:W-:Y:S03]  /*1940*/  BSSY.RECONVERGENT B2, `(.L_x_31) ;  /* 0x0000016000027945 */ /* 0x000fe60003800200 */
[----:B------:R-:W1:Y:S02]  /*1950*/  MUFU.RCP64H R9, R21 ;  /* 0x0000001500097308 */ /* 0x000e640000001800 */
[----:B-1----:R-:W-:-:S08]  /*1960*/  DFMA R10, -R20, R8, 1 ;  /* 0x3ff00000140a742b */ /* 0x002fd00000000108 */
[----:B------:R-:W-:-:S08]  /*1970*/  DFMA R10, R10, R10, R10 ;  /* 0x0000000a0a0a722b */ /* 0x000fd0000000000a */
[----:B------:R-:W-:-:S08]  /*1980*/  DFMA R10, R8, R10, R8 ;  /* 0x0000000a080a722b */ /* 0x000fd00000000008 */
[----:B------:R-:W-:-:S08]  /*1990*/  DFMA R8, -R20, R10, 1 ;  /* 0x3ff000001408742b */ /* 0x000fd0000000010a */
[----:B------:R-:W-:Y:S02]  /*19a0*/  DFMA R8, R10, R8, R10 ;  /* 0x000000080a08722b */ /* 0x000fe4000000000a */
[----:B--2---:R-:W-:-:S08]  /*19b0*/  DMUL R6, R6, R24 ;  /* 0x0000001806067228 */ /* 0x004fd00000000000 */
[----:B0-----:R-:W-:-:S08]  /*19c0*/  DMUL R18, R6, UR8 ;  /* 0x0000000806127c28 */ /* 0x001fd00008000000 */
[----:B------:R-:W-:Y:S02]  /*19d0*/  DMUL R24, R18, R8 ;  /* 0x0000000812187228 */ /* 0x000fe40000000000 */
[----:B------:R-:W-:-:S06]  /*19e0*/  FSETP.GEU.AND P1, PT, |R19|, 6.5827683646048100446e-37, PT ;  /* 0x036000001300780b */ /* 0x000fcc0003f2e200 */
[----:B------:R-:W-:-:S08]  /*19f0*/  DFMA R6, -R20, R24, R18 ;  /* 0x000000181406722b */ /* 0x000fd00000000112 */
[----:B------:R-:W-:-:S10]  /*1a00*/  DFMA R24, R8, R6, R24 ;  /* 0x000000060818722b */ /* 0x000fd40000000018 */
[----:B------:R-:W-:-:S05]  /*1a10*/  FFMA R0, RZ, R21, R25 ;  /* 0x00000015ff007223 */ /* 0x000fca0000000019 */
[----:B------:R-:W-:-:S13]  /*1a20*/  FSETP.GT.AND P0, PT, |R0|, 1.469367938527859385e-39, PT ;  /* 0x001000000000780b */ /* 0x000fda0003f04200 */
[----:B------:R-:W-:Y:S05]  /*1a30*/  @P0 BRA P1, `(.L_x_32) ;  /* 0x0000000000180947 */ /* 0x000fea0000800000 */
[----:B------:R-:W-:Y:S01]  /*1a40*/  IMAD.MOV.U32 R8, RZ, RZ, R18 ;  /* 0x000000ffff087224 */ /* 0x000fe200078e0012 */
[----:B------:R-:W-:Y:S02]  /*1a50*/  MOV R9, R19 ;  /* 0x0000001300097202 */ /* 0x000fe40000000f00 */
[----:B------:R-:W-:-:S07]  /*1a60*/  MOV R0, 0x1a80 ;  /* 0x00001a8000007802 */ /* 0x000fce0000000f00 */
[----:B------:R-:W-:Y:S05]  /*1a70*/  CALL.REL.NOINC `($__internal_0_$__cuda_sm20_div_rn_f64_full) ;  /* 0x0000000c00047944 */ /* 0x000fea0003c00000 */
[----:B------:R-:W-:Y:S02]  /*1a80*/  IMAD.MOV.U32 R24, RZ, RZ, R8 ;  /* 0x000000ffff187224 */ /* 0x000fe400078e0008 */
[----:B------:R-:W-:-:S07]  /*1a90*/  IMAD.MOV.U32 R25, RZ, RZ, R7 ;  /* 0x000000ffff197224 */ /* 0x000fce00078e0007 */
.L_x_32:
[----:B------:R-:W-:Y:S05]  /*1aa0*/  BSYNC.RECONVERGENT B2 ;  /* 0x0000000000027941 */ /* 0x000fea0003800200 */
.L_x_31:
        /* <DEDUP_REMOVED lines=23> */
.L_x_34:
[----:B------:R-:W-:Y:S05]  /*1c20*/  BSYNC.RECONVERGENT B2 ;  /* 0x0000000000027941 */ /* 0x000fea0003800200 */
.L_x_33:
[----:B------:R-:W2:Y:S01]  /*1c30*/  LDG.E.64 R8, desc[UR12][R14.64+0x38] ;  /* 0x0000380c0e087981 */ /* 0x000ea2000c1e1b00 */
[----:B------:R-:W0:Y:S01]  /*1c40*/  MUFU.RCP64H R11, R27 ;  /* 0x0000001b000b7308 */ /* 0x000e220000001800 */
[----:B------:R-:W-:Y:S01]  /*1c50*/  MOV R10, 0x1 ;  /* 0x00000001000a7802 */ /* 0x000fe20000000f00 */
[----:B------:R-:W-:Y:S05]  /*1c60*/  BSSY.RECONVERGENT B2, `(.L_x_35) ;  /* 0x0000017000027945 */ /* 0x000fea0003800200 */
[----:B0-----:R-:W-:-:S08]  /*1c70*/  DFMA R18, R10, -R26, 1 ;  /* 0x3ff000000a12742b */ /* 0x001fd0000000081a */
[----:B------:R-:W-:-:S08]  /*1c80*/  DFMA R18, R18, R18, R18 ;  /* 0x000000121212722b */ /* 0x000fd00000000012 */
[----:B------:R-:W-:Y:S02]  /*1c90*/  DFMA R10, R10, R18, R10 ;  /* 0x000000120a0a722b */ /* 0x000fe4000000000a */
[----:B------:R-:W-:-:S06]  /*1ca0*/  DMUL R18, R12, R24 ;  /* 0x000000180c127228 */ /* 0x000fcc0000000000 */
[----:B------:R-:W-:-:S04]  /*1cb0*/  DFMA R20, R10, -R26, 1 ;  /* 0x3ff000000a14742b */ /* 0x000fc8000000081a */
[----:B------:R-:W-:-:S04]  /*1cc0*/  FSETP.GEU.AND P1, PT, |R19|, 6.5827683646048100446e-37, PT ;  /* 0x036000001300780b */ /* 0x000fc80003f2e200 */
        /* <DEDUP_REMOVED lines=16> */
.L_x_36:
[----:B------:R-:W-:Y:S05]  /*1dd0*/  BSYNC.RECONVERGENT B2 ;  /* 0x0000000000027941 */ /* 0x000fea0003800200 */
.L_x_35:
        /* <DEDUP_REMOVED lines=26> */
.L_x_38:
[----:B------:R-:W-:Y:S05]  /*1f80*/  BSYNC.RECONVERGENT B2 ;  /* 0x0000000000027941 */ /* 0x000fea0003800200 */
.L_x_37:
[----:B------:R-:W2:Y:S02]  /*1f90*/  LDG.E.64 R2, desc[UR12][R14.64+0x48] ;  /* 0x0000480c0e027981 */ /* 0x000ea4000c1e1b00 */
[----:B--2---:R-:W-:-:S07]  /*1fa0*/  DADD R2, R2, R8 ;  /* 0x0000000002027229 */ /* 0x004fce0000000008 */
[----:B------:R2:W-:Y:S04]  /*1fb0*/  STG.E.64 desc[UR12][R14.64+0x48], R2 ;  /* 0x000048020e007986 */ /* 0x0005e8000c101b0c */
.L_x_28:
[----:B------:R-:W-:Y:S05]  /*1fc0*/  BSYNC.RECONVERGENT B1 ;  /* 0x0000000000017941 */ /* 0x000fea0003800200 */
.L_x_1:
[----:B------:R-:W-:Y:S06]  /*1fd0*/  BAR.SYNC.DEFER_BLOCKING 0x0 ;  /* 0x0000000000007b1d */ /* 0x000fec0000010000 */
[----:B------:R-:W3:Y:S04]  /*1fe0*/  LDG.E.64 R22, desc[UR12][R14.64] ;  /* 0x0000000c0e167981 */ /* 0x000ee8000c1e1b00 */
[----:B------:R-:W4:Y:S01]  /*1ff0*/  LDG.E.64 R8, desc[UR12][R14.64+0x38] ;  /* 0x0000380c0e087981 */ /* 0x000f22000c1e1b00 */
[----:B012---:R-:W-:Y:S01]  /*2000*/  MOV R2, 0x1 ;  /* 0x0000000100027802 */ /* 0x007fe20000000f00 */
[----:B------:R-:W-:Y:S01]  /*2010*/  BSSY.RECONVERGENT B1, `(.L_x_39) ;  /* 0x0000014000017945 */ /* 0x000fe20003800200 */
[----:B---3--:R-:W0:Y:S01]  /*2020*/  MUFU.RCP64H R3, R23 ;  /* 0x0000001700037308 */ /* 0x008e220000001800 */
[----:B----4-:R-:W-:-:S03]  /*2030*/  FSETP.GEU.AND P1, PT, |R9|, 6.5827683646048100446e-37, PT ;  /* 0x036000000900780b */ /* 0x010fc60003f2e200 */
[----:B0-----:R-:W-:-:S08]  /*2040*/  DFMA R6, -R22, R2, 1 ;  /* 0x3ff000001606742b */ /* 0x001fd00000000102 */
[----:B------:R-:W-:-:S08]  /*2050*/  DFMA R6, R6, R6, R6 ;  /* 0x000000060606722b */ /* 0x000fd00000000006 */
[----:B------:R-:W-:-:S08]  /*2060*/  DFMA R6, R2, R6, R2 ;  /* 0x000000060206722b */ /* 0x000fd00000000002 */
[----:B------:R-:W-:-:S08]  /*2070*/  DFMA R2, -R22, R6, 1 ;  /* 0x3ff000001602742b */ /* 0x000fd00000000106 */
[----:B------:R-:W-:-:S08]  /*2080*/  DFMA R2, R6, R2, R6 ;  /* 0x000000020602722b */ /* 0x000fd00000000006 */
[----:B------:R-:W-:-:S08]  /*2090*/  DMUL R12, R8, R2 ;  /* 0x00000002080c7228 */ /* 0x000fd00000000000 */
[----:B------:R-:W-:-:S08]  /*20a0*/  DFMA R6, -R22, R12, R8 ;  /* 0x0000000c1606722b */ /* 0x000fd00000000108 */
[----:B------:R-:W-:-:S10]  /*20b0*/  DFMA R12, R2, R6, R12 ;  /* 0x00000006020c722b */ /* 0x000fd4000000000c */
[----:B------:R-:W-:-:S05]  /*20c0*/  FFMA R0, RZ, R23, R13 ;  /* 0x00000017ff007223 */ /* 0x000fca000000000d */
[----:B------:R-:W-:-:S13]  /*20d0*/  FSETP.GT.AND P0, PT, |R0|, 1.469367938527859385e-39, PT ;  /* 0x001000000000780b */ /* 0x000fda0003f04200 */
[----:B------:R-:W-:Y:S05]  /*20e0*/  @P0 BRA P1, `(.L_x_40) ;  /* 0x0000000000180947 */ /* 0x000fea0000800000 */
[----:B------:R-:W-:Y:S01]  /*20f0*/  IMAD.MOV.U32 R20, RZ, RZ, R22 ;  /* 0x000000ffff147224 */ /* 0x000fe200078e0016 */
[----:B------:R-:W-:Y:S01]  /*2100*/  MOV R0, 0x2130 ;  /* 0x0000213000007802 */ /* 0x000fe20000000f00 */
[----:B------:R-:W-:-:S07]  /*2110*/  IMAD.MOV.U32 R21, RZ, RZ, R23 ;  /* 0x000000ffff157224 */ /* 0x000fce00078e0017 */
[----:B------:R-:W-:Y:S05]  /*2120*/  CALL.REL.NOINC `($__internal_0_$__cuda_sm20_div_rn_f64_full) ;  /* 0x0000000400587944 */ /* 0x000fea0003c00000 */
[----:B------:R-:W-:Y:S01]  /*2130*/  IMAD.MOV.U32 R12, RZ, RZ, R8 ;  /* 0x000000ffff0c7224 */ /* 0x000fe200078e0008 */
[----:B------:R-:W-:-:S07]  /*2140*/  MOV R13, R7 ;  /* 0x00000007000d7202 */ /* 0x000fce0000000f00 */
.L_x_40:
[----:B------:R-:W-:Y:S05]  /*2150*/  BSYNC.RECONVERGENT B1 ;  /* 0x0000000000017941 */ /* 0x000fea0003800200 */
.L_x_39:
[----:B------:R-:W2:Y:S01]  /*2160*/  LDG.E.64 R8, desc[UR12][R14.64+0x40] ;  /* 0x0000400c0e087981 */ /* 0x000ea2000c1e1b00 */
[----:B------:R-:W0:Y:S01]  /*2170*/  MUFU.RCP64H R3, R23 ;  /* 0x0000001700037308 */ /* 0x000e220000001800 */
[----:B------:R-:W-:Y:S01]  /*2180*/  IMAD.MOV.U32 R2, RZ, RZ, 0x1 ;  /* 0x00000001ff027424 */ /* 0x000fe200078e00ff */
[----:B------:R-:W-:Y:S05]  /*2190*/  BSSY.RECONVERGENT B1, `(.L_x_41) ;  /* 0x0000013000017945 */ /* 0x000fea0003800200 */
[----:B0-----:R-:W-:-:S08]  /*21a0*/  DFMA R6, -R22, R2, 1 ;  /* 0x3ff000001606742b */ /* 0x001fd00000000102 */
[----:B------:R-:W-:-:S08]  /*21b0*/  DFMA R6, R6, R6, R6 ;  /* 0x000000060606722b */ /* 0x000fd00000000006 */
[----:B------:R-:W-:-:S08]  /*21c0*/  DFMA R6, R2, R6, R2 ;  /* 0x000000060206722b */ /* 0x000fd00000000002 */
[----:B------:R-:W-:-:S08]  /*21d0*/  DFMA R2, -R22, R6, 1 ;  /* 0x3ff000001602742b */ /* 0x000fd00000000106 */
[----:B------:R-:W-:-:S08]  /*21e0*/  DFMA R10, R6, R2, R6 ;  /* 0x00000002060a722b */ /* 0x000fd00000000006 */
[----:B--2---:R-:W-:Y:S01]  /*21f0*/  DMUL R2, R10, R8 ;  /* 0x000000080a027228 */ /* 0x004fe20000000000 */
[----:B------:R-:W-:-:S07]  /*2200*/  FSETP.GEU.AND P1, PT, |R9|, 6.5827683646048100446e-37, PT ;  /* 0x036000000900780b */ /* 0x000fce0003f2e200 */
        /* <DEDUP_REMOVED lines=9> */
[----:B------:R-:W-:Y:S01]  /*22a0*/  MOV R2, R8 ;  /* 0x0000000800027202 */ /* 0x000fe20000000f00 */
[----:B------:R-:W-:-:S07]  /*22b0*/  IMAD.MOV.U32 R3, RZ, RZ, R7 ;  /* 0x000000ffff037224 */ /* 0x000fce00078e0007 */
.L_x_42:
[----:B------:R-:W-:Y:S05]  /*22c0*/  BSYNC.RECONVERGENT B1 ;  /* 0x0000000000017941 */ /* 0x000fea0003800200 */
.L_x_41:
        /* <DEDUP_REMOVED lines=20> */
[----:B------:R-:W-:-:S07]  /*2410*/  IMAD.MOV.U32 R6, RZ, RZ, R8 ;  /* 0x000000ffff067224 */ /* 0x000fce00078e0008 */
.L_x_44:
[----:B------:R-:W-:Y:S05]  /*2420*/  BSYNC.RECONVERGENT B1 ;  /* 0x0000000000017941 */ /* 0x000fea0003800200 */
.L_x_43:
[----:B------:R-:W2:Y:S01]  /*2430*/  LDG.E.64 R24, desc[UR12][R14.64+0x20] ;  /* 0x0000200c0e187981 */ /* 0x000ea2000c1e1b00 */
[----:B------:R-:W2:Y:S03]  /*2440*/  LDCU.64 UR4, c[0x0][0x390] ;  /* 0x00007200ff0477ac */ /* 0x000ea60008000a00 */
[----:B------:R-:W3:Y:S04]  /*2450*/  LDG.E.64 R20, desc[UR12][R14.64+0x28] ;  /* 0x0000280c0e147981 */ /* 0x000ee8000c1e1b00 */
[----:B------:R-:W4:Y:S04]  /*2460*/  LDG.E.64 R10, desc[UR12][R14.64+0x30] ;  /* 0x0000300c0e0a7981 */ /* 0x000f28000c1e1b00 */
[----:B------:R-:W5:Y:S04]  /*2470*/  LDG.E.64 R22, desc[UR12][R14.64+0x8] ;  /* 0x0000080c0e167981 */ /* 0x000f68000c1e1b00 */
[----:B------:R-:W5:Y:S04]  /*2480*/  LDG.E.64 R18, desc[UR12][R14.64+0x10] ;  /* 0x0000100c0e127981 */ /* 0x000f68000c1e1b00 */
[----:B------:R-:W5:Y:S01]  /*2490*/  LDG.E.64 R8, desc[UR12][R14.64+0x18] ;  /* 0x0000180c0e087981 */ /* 0x000f62000c1e1b00 */
[----:B------:R-:W-:Y:S01]  /*24a0*/  DMUL R28, R12, 0.5 ;  /* 0x3fe000000c1c7828 */ /* 0x000fe20000000000 */
[----:B------:R-:W-:Y:S01]  /*24b0*/  UIADD3 UR6, UP0, UPT, UR6, 0x1, URZ ;  /* 0x0000000106067890 */ /* 0x000fe2000ff1e0ff */
[----:B------:R-:W-:Y:S01]  /*24c0*/  DMUL R30, R2, 0.5 ;  /* 0x3fe00000021e7828 */ /* 0x000fe20000000000 */
[----:B------:R0:W-:Y:S01]  /*24d0*/  STG.E.64 desc[UR12][R14.64+0x38], RZ ;  /* 0x000038ff0e007986 */ /* 0x0001e2000c101b0c */
[----:B------:R-:W-:Y:S01]  /*24e0*/  DMUL R34, R6, 0.5 ;  /* 0x3fe0000006227828 */ /* 0x000fe20000000000 */
[----:B------:R-:W-:-:S02]  /*24f0*/  UIADD3.X UR7, UPT, UPT, URZ, UR7, URZ, UP0, !UPT ;  /* 0x00000007ff077290 */ /* 0x000fc400087fe4ff */
[----:B------:R0:W-:Y:S04]  /*2500*/  STG.E.64 desc[UR12][R14.64+0x40], RZ ;  /* 0x000040ff0e007986 */ /* 0x0001e8000c101b0c */
[----:B------:R0:W-:Y:S01]  /*2510*/  STG.E.64 desc[UR12][R14.64+0x48], RZ ;  /* 0x000048ff0e007986 */ /* 0x0001e2000c101b0c */
[----:B--2---:R-:W-:Y:S02]  /*2520*/  DMUL R26, R24, UR4 ;  /* 0x00000004181a7c28 */ /* 0x004fe40008000000 */
[----:B------:R-:W-:Y:S02]  /*2530*/  DFMA R12, R12, UR4, R24 ;  /* 0x000000040c0c7c2b */ /* 0x000fe40008000018 */
[----:B---3--:R-:W-:-:S04]  /*2540*/  DFMA R2, R2, UR4, R20 ;  /* 0x0000000402027c2b */ /* 0x008fc80008000014 */
[----:B------:R-:W-:Y:S01]  /*2550*/  DFMA R26, R16, R28, R26 ;  /* 0x0000001c101a722b */ /* 0x000fe2000000001a */
[----:B------:R0:W-:Y:S01]  /*2560*/  STG.E.64 desc[UR12][R14.64+0x20], R12 ;  /* 0x0000200c0e007986 */ /* 0x0001e2000c101b0c */
[----:B------:R-:W-:Y:S02]  /*2570*/  DMUL R28, R20, UR4 ;  /* 0x00000004141c7c28 */ /* 0x000fe40008000000 */
[----:B----4-:R-:W-:Y:S01]  /*2580*/  DMUL R32, R10, UR4 ;  /* 0x000000040a207c28 */ /* 0x010fe20008000000 */
[----:B------:R0:W-:Y:S01]  /*2590*/  STG.E.64 desc[UR12][R14.64+0x28], R2 ;  /* 0x000028020e007986 */ /* 0x0001e2000c101b0c */
[----:B------:R-:W-:Y:S01]  /*25a0*/  DFMA R6, R6, UR4, R10 ;  /* 0x0000000406067c2b */ /* 0x000fe2000800000a */
[----:B------:R-:W1:Y:S01]  /*25b0*/  LDCU.64 UR4, c[0x0][0x398] ;  /* 0x00007300ff0477ac */ /* 0x000e620008000a00 */
[----:B-----5:R-:W-:Y:S02]  /*25c0*/  DADD R22, R26, R22 ;  /* 0x000000001a167229 */ /* 0x020fe40000000016 */
[----:B------:R-:W-:-:S02]  /*25d0*/  DFMA R28, R16, R30, R28 ;  /* 0x0000001e101c722b */ /* 0x000fc4000000001c */
[----:B------:R-:W-:Y:S01]  /*25e0*/  DFMA R30, R16, R34, R32 ;  /* 0x00000022101e722b */ /* 0x000fe20000000020 */
[----:B------:R0:W-:Y:S04]  /*25f0*/  STG.E.64 desc[UR12][R14.64+0x30], R6 ;  /* 0x000030060e007986 */ /* 0x0001e8000c101b0c */
[----:B------:R0:W-:Y:S01]  /*2600*/  STG.E.64 desc[UR12][R14.64+0x8], R22 ;  /* 0x000008160e007986 */ /* 0x0001e2000c101b0c */
[----:B------:R-:W-:Y:S02]  /*2610*/  DADD R18, R28, R18 ;  /* 0x000000001c127229 */ /* 0x000fe40000000012 */
[----:B------:R-:W-:-:S05]  /*2620*/  DADD R8, R30, R8 ;  /* 0x000000001e087229 */ /* 0x000fca0000000008 */
[----:B------:R0:W-:Y:S01]  /*2630*/  STG.E.64 desc[UR12][R14.64+0x10], R18 ;  /* 0x000010120e007986 */ /* 0x0001e2000c101b0c */
[----:B-1----:R-:W-:-:S03]  /*2640*/  UISETP.NE.U32.AND UP0, UPT, UR6, UR4, UPT ;  /* 0x000000040600728c */ /* 0x002fc6000bf05070 */
[----:B------:R0:W-:Y:S01]  /*2650*/  STG.E.64 desc[UR12][R14.64+0x18], R8 ;  /* 0x000018080e007986 */ /* 0x0001e2000c101b0c */
[----:B------:R-:W-:-:S09]  /*2660*/  UISETP.NE.AND.EX UP0, UPT, UR7, UR5, UPT, UP0 ;  /* 0x000000050700728c */ /* 0x000fd2000bf05300 */
[----:B------:R-:W-:Y:S05]  /*2670*/  BRA.U UP0, `(.L_x_45) ;  /* 0xffffffd9009c7547 */ /* 0x000fea000b83ffff */
[----:B------:R-:W-:Y:S05]  /*2680*/  EXIT ;  /* 0x000000000000794d */ /* 0x000fea0003800000 */
        .weak           $__internal_0_$__cuda_sm20_div_rn_f64_full
        .type           $__internal_0_$__cuda_sm20_div_rn_f64_full,@function
        .size           $__internal_0_$__cuda_sm20_div_rn_f64_full,($__internal_1_$__cuda_sm20_dsqrt_rn_f64_mediumpath_v1 - $__internal_0_$__cuda_sm20_div_rn_f64_full)
$__internal_0_$__cuda_sm20_div_rn_f64_full:
[C---:B------:R-:W-:Y:S01]  /*2690*/  FSETP.GEU.AND P0, PT, |R21|.reuse, 1.469367938527859385e-39, PT ;  /* 0x001000001500780b */ /* 0x040fe20003f0e200 */
[----:B------:R-:W-:Y:S01]  /*26a0*/  IMAD.MOV.U32 R30, RZ, RZ, 0x1 ;  /* 0x00000001ff1e7424 */ /* 0x000fe200078e00ff */
[----:B------:R-:W-:Y:S01]  /*26b0*/  LOP3.LUT R18, R21, 0x800fffff, RZ, 0xc0, !PT ;  /* 0x800fffff15127812 */ /* 0x000fe200078ec0ff */
[----:B------:R-:W-:Y:S01]  /*26c0*/  IMAD.MOV.U32 R34, RZ, RZ, R8 ;  /* 0x000000ffff227224 */ /* 0x000fe200078e0008 */
[----:B------:R-:W-:Y:S01]  /*26d0*/  MOV R35, R9 ;  /* 0x0000000900237202 */ /* 0x000fe20000000f00 */
[----:B------:R-:W-:Y:S01]  /*26e0*/  BSSY.RECONVERGENT B0, `(.L_x_46) ;  /* 0x0000059000007945 */ /* 0x000fe20003800200 */
[----:B------:R-:W-:Y:S01]  /*26f0*/  LOP3.LUT R19, R18, 0x3ff00000, RZ, 0xfc, !PT ;  /* 0x3ff0000012137812 */ /* 0x000fe200078efcff */
[----:B------:R-:W-:Y:S01]  /*2700*/  IMAD.MOV.U32 R18, RZ, RZ, R20 ;  /* 0x000000ffff127224 */ /* 0x000fe200078e0014 */
[C---:B------:R-:W-:Y:S01]  /*2710*/  FSETP.GEU.AND P2, PT, |R35|.reuse, 1.469367938527859385e-39, PT ;  /* 0x001000002300780b */ /* 0x040fe20003f4e200 */
[----:B------:R-:W-:Y:S01]  /*2720*/  IMAD.MOV.U32 R32, RZ, RZ, R34 ;  /* 0x000000ffff207224 */ /* 0x000fe200078e0022 */
[----:B------:R-:W-:-:S02]  /*2730*/  LOP3.LUT R8, R35, 0x7ff00000, RZ, 0xc0, !PT ;  /* 0x7ff0000023087812 */ /* 0x000fc400078ec0ff */
[----:B------:R-:W-:Y:S01]  /*2740*/  LOP3.LUT R9, R21, 0x7ff00000, RZ, 0xc0, !PT ;  /* 0x7ff0000015097812 */ /* 0x000fe200078ec0ff */
[----:B------:R-:W-:-:S03]  /*2750*/  @!P0 DMUL R18, R20, 8.98846567431157953865e+307 ;  /* 0x7fe0000014128828 */ /* 0x000fc60000000000 */
[----:B------:R-:W-:-:S03]  /*2760*/  ISETP.GE.U32.AND P1, PT, R8, R9, PT ;  /* 0x000000090800720c */ /* 0x000fc60003f26070 */
[----:B------:R-:W0:Y:S02]  /*2770*/  MUFU.RCP64H R31, R19 ;  /* 0x00000013001f7308 */ /* 0x000e240000001800 */
[----:B------:R-:W-:Y:S02]  /*2780*/  @!P2 LOP3.LUT R7, R21, 0x7ff00000, RZ, 0xc0, !PT ;  /* 0x7ff000001507a812 */ /* 0x000fe400078ec0ff */
[----:B------:R-:W-:Y:S02]  /*2790*/  @!P0 LOP3.LUT R9, R19, 0x7ff00000, RZ, 0xc0, !PT ;  /* 0x7ff0000013098812 */ /* 0x000fe400078ec0ff */
[----:B------:R-:W-:Y:S01]  /*27a0*/  @!P2 ISETP.GE.U32.AND P3, PT, R8, R7, PT ;  /* 0x000000070800a20c */ /* 0x000fe20003f66070 */
[----:B------:R-:W-:Y:S01]  /*27b0*/  IMAD.MOV.U32 R7, RZ, RZ, 0x1ca00000 ;  /* 0x1ca00000ff077424 */ /* 0x000fe200078e00ff */
[----:B0-----:R-:W-:-:S08]  /*27c0*/  DFMA R10, R30, -R18, 1 ;  /* 0x3ff000001e0a742b */ /* 0x001fd00000000812 */
[----:B------:R-:W-:-:S08]  /*27d0*/  DFMA R10, R10, R10, R10 ;  /* 0x0000000a0a0a722b */ /* 0x000fd0000000000a */
[----:B------:R-:W-:Y:S01]  /*27e0*/  DFMA R30, R30, R10, R30 ;  /* 0x0000000a1e1e722b */ /* 0x000fe2000000001e */
[C---:B------:R-:W-:Y:S02]  /*27f0*/  @!P2 SEL R11, R7.reuse, 0x63400000, !P3 ;  /* 0x63400000070ba807 */ /* 0x040fe40005800000 */
[----:B------:R-:W-:Y:S02]  /*2800*/  SEL R10, R7, 0x63400000, !P1 ;  /* 0x63400000070a7807 */ /* 0x000fe40004800000 */
[----:B------:R-:W-:-:S03]  /*2810*/  @!P2 LOP3.LUT R11, R11, 0x80000000, R35, 0xf8, !PT ;  /* 0x800000000b0ba812 */ /* 0x000fc600078ef823 */
[----:B------:R-:W-:Y:S01]  /*2820*/  DFMA R36, R30, -R18, 1 ;  /* 0x3ff000001e24742b */ /* 0x000fe20000000812 */
[----:B------:R-:W-:Y:S02]  /*2830*/  LOP3.LUT R33, R10, 0x800fffff, R35, 0xf8, !PT ;  /* 0x800fffff0a217812 */ /* 0x000fe400078ef823 */
[----:B------:R-:W-:Y:S02]  /*2840*/  @!P2 LOP3.LUT R11, R11, 0x100000, RZ, 0xfc, !PT ;  /* 0x001000000b0ba812 */ /* 0x000fe400078efcff */
[----:B------:R-:W-:-:S03]  /*2850*/  @!P2 MOV R10, RZ ;  /* 0x000000ff000aa202 */ /* 0x000fc60000000f00 */
[----:B------:R-:W-:-:S03]  /*2860*/  DFMA R36, R30, R36, R30 ;  /* 0x000000241e24722b */ /* 0x000fc6000000001e */
[----:B------:R-:W-:-:S08]  /*2870*/  @!P2 DFMA R32, R32, 2, -R10 ;  /* 0x400000002020a82b */ /* 0x000fd0000000080a */
[----:B------:R-:W-:Y:S02]  /*2880*/  DMUL R10, R36, R32 ;  /* 0x00000020240a7228 */ /* 0x000fe40000000000 */
[----:B------:R-:W-:-:S06]  /*2890*/  @!P2 LOP3.LUT R8, R33, 0x7ff00000, RZ, 0xc0, !PT ;  /* 0x7ff000002108a812 */ /* 0x000fcc00078ec0ff */
[----:B------:R-:W-:-:S08]  /*28a0*/  DFMA R30, R10, -R18, R32 ;  /* 0x800000120a1e722b */ /* 0x000fd00000000020 */
[----:B------:R-:W-:Y:S01]  /*28b0*/  DFMA R30, R36, R30, R10 ;  /* 0x0000001e241e722b */ /* 0x000fe2000000000a */
[----:B------:R-:W-:-:S05]  /*28c0*/  VIADD R10, R8, 0xffffffff ;  /* 0xffffffff080a7836 */ /* 0x000fca0000000000 */
[----:B------:R-:W-:Y:S01]  /*28d0*/  ISETP.GT.U32.AND P0, PT, R10, 0x7feffffe, PT ;  /* 0x7feffffe0a00780c */ /* 0x000fe20003f04070 */
[----:B------:R-:W-:-:S05]  /*28e0*/  VIADD R10, R9, 0xffffffff ;  /* 0xffffffff090a7836 */ /* 0x000fca0000000000 */
[----:B------:R-:W-:-:S13]  /*28f0*/  ISETP.GT.U32.OR P0, PT, R10, 0x7feffffe, P0 ;  /* 0x7feffffe0a00780c */ /* 0x000fda0000704470 */
[----:B------:R-:W-:Y:S05]  /*2900*/  @P0 BRA `(.L_x_47) ;  /* 0x0000000000780947 */ /* 0x000fea0003800000 */
[----:B------:R-:W-:Y:S02]  /*2910*/  LOP3.LUT R8, R35, 0x7ff00000, RZ, 0xc0, !PT ;  /* 0x7ff0000023087812 */ /* 0x000fe400078ec0ff */
[----:B------:R-:W-:-:S04]  /*2920*/  LOP3.LUT R9, R21, 0x7ff00000, RZ, 0xc0, !PT ;  /* 0x7ff0000015097812 */ /* 0x000fc800078ec0ff */
[CC--:B------:R-:W-:Y:S02]  /*2930*/  VIADDMNMX R10, R8.reuse, -R9.reuse, 0xb9600000, !PT ;  /* 0xb9600000080a7446 */ /* 0x0c0fe40007800909 */
[----:B------:R-:W-:Y:S01]  /*2940*/  ISETP.GE.U32.AND P0, PT, R8, R9, PT ;  /* 0x000000090800720c */ /* 0x000fe20003f06070 */
[----:B------:R-:W-:Y:S01]  /*2950*/  IMAD.MOV.U32 R8, RZ, RZ, RZ ;  /* 0x000000ffff087224 */ /* 0x000fe200078e00ff */
[----:B------:R-:W-:Y:S02]  /*2960*/  VIMNMX R10, PT, PT, R10, 0x46a00000, PT ;  /* 0x46a000000a0a7848 */ /* 0x000fe40003fe0100 */
[----:B------:R-:W-:-:S05]  /*2970*/  SEL R7, R7, 0x63400000, !P0 ;  /* 0x6340000007077807 */ /* 0x000fca0004000000 */
[----:B------:R-:W-:-:S05]  /*2980*/  IMAD.IADD R7, R10, 0x1, -R7 ;  /* 0x000000010a077824 */ /* 0x000fca00078e0a07 */
[----:B------:R-:W-:-:S06]  /*2990*/  IADD3 R9, PT, PT, R7, 0x7fe00000, RZ ;  /* 0x7fe0000007097810 */ /* 0x000fcc0007ffe0ff */
[----:B------:R-:W-:-:S10]  /*29a0*/  DMUL R10, R30, R8 ;  /* 0x000000081e0a7228 */ /* 0x000fd40000000000 */
[----:B------:R-:W-:-:S13]  /*29b0*/  FSETP.GTU.AND P0, PT, |R11|, 1.469367938527859385e-39, PT ;  /* 0x001000000b00780b */ /* 0x000fda0003f0c200 */
[----:B------:R-:W-:Y:S05]  /*29c0*/  @P0 BRA `(.L_x_48) ;  /* 0x0000000000a80947 */ /* 0x000fea0003800000 */
[----:B------:R-:W-:Y:S01]  /*29d0*/  DFMA R18, R30, -R18, R32 ;  /* 0x800000121e12722b */ /* 0x000fe20000000020 */
[----:B------:R-:W-:-:S09]  /*29e0*/  IMAD.MOV.U32 R8, RZ, RZ, RZ ;  /* 0x000000ffff087224 */ /* 0x000fd200078e00ff */
[C---:B------:R-:W-:Y:S02]  /*29f0*/  FSETP.NEU.AND P0, PT, R19.reuse, RZ, PT ;  /* 0x000000ff1300720b */ /* 0x040fe40003f0d000 */
[----:B------:R-:W-:-:S04]  /*2a00*/  LOP3.LUT R20, R19, 0x80000000, R21, 0x48, !PT ;  /* 0x8000000013147812 */ /* 0x000fc800078e4815 */
[----:B------:R-:W-:-:S07]  /*2a10*/  LOP3.LUT R9, R20, R9, RZ, 0xfc, !PT ;  /* 0x0000000914097212 */ /* 0x000fce00078efcff */
[----:B------:R-:W-:Y:S05]  /*2a20*/  @!P0 BRA `(.L_x_48) ;  /* 0x0000000000908947 */ /* 0x000fea0003800000 */
[----:B------:R-:W-:Y:S01]  /*2a30*/  IMAD.MOV R19, RZ, RZ, -R7 ;  /* 0x000000ffff137224 */ /* 0x000fe200078e0a07 */
[----:B------:R-:W-:Y:S01]  /*2a40*/  MOV R18, RZ ;  /* 0x000000ff00127202 */ /* 0x000fe20000000f00 */
[----:B------:R-:W-:Y:S01]  /*2a50*/  DMUL.RP R8, R30, R8 ;  /* 0x000000081e087228 */ /* 0x000fe20000008000 */
[----:B------:R-:W-:-:S04]  /*2a60*/  IADD3 R7, PT, PT, -R7, -0x43300000, RZ ;  /* 0xbcd0000007077810 */ /* 0x000fc80007ffe1ff */
[----:B------:R-:W-:-:S10]  /*2a70*/  DFMA R18, R10, -R18, R30 ;  /* 0x800000120a12722b */ /* 0x000fd4000000001e */
[----:B------:R-:W-:Y:S02]  /*2a80*/  FSETP.NEU.AND P0, PT, |R19|, R7, PT ;  /* 0x000000071300720b */ /* 0x000fe40003f0d200 */
[----:B------:R-:W-:Y:S02]  /*2a90*/  LOP3.LUT R7, R9, R20, RZ, 0x3c, !PT ;  /* 0x0000001409077212 */ /* 0x000fe400078e3cff */
[----:B------:R-:W-:Y:S02]  /*2aa0*/  FSEL R8, R8, R10, !P0 ;  /* 0x0000000a08087208 */ /* 0x000fe40004000000 */
[----:B------:R-:W-:-:S03]  /*2ab0*/  FSEL R9, R7, R11, !P0 ;  /* 0x0000000b07097208 */ /* 0x000fc60004000000 */
[----:B------:R-:W-:Y:S02]  /*2ac0*/  IMAD.MOV.U32 R10, RZ, RZ, R8 ;  /* 0x000000ffff0a7224 */ /* 0x000fe400078e0008 */
[----:B------:R-:W-:Y:S01]  /*2ad0*/  IMAD.MOV.U32 R11, RZ, RZ, R9 ;  /* 0x000000ffff0b7224 */ /* 0x000fe200078e0009 */
[----:B------:R-:W-:Y:S06]  /*2ae0*/  BRA `(.L_x_48) ;  /* 0x0000000000607947 */ /* 0x000fec0003800000 */
.L_x_47:
[----:B------:R-:W-:-:S14]  /*2af0*/  DSETP.NAN.AND P0, PT, R34, R34, PT ;  /* 0x000000222200722a */ /* 0x000fdc0003f08000 */
[----:B------:R-:W-:Y:S05]  /*2b00*/  @P0 BRA `(.L_x_49) ;  /* 0x00000000004c0947 */ /* 0x000fea0003800000 */
[----:B------:R-:W-:-:S14]  /*2b10*/  DSETP.NAN.AND P0, PT, R20, R20, PT ;  /* 0x000000141400722a */ /* 0x000fdc0003f08000 */
[----:B------:R-:W-:Y:S05]  /*2b20*/  @P0 BRA `(.L_x_50) ;  /* 0x0000000000340947 */ /* 0x000fea0003800000 */
[----:B------:R-:W-:Y:S01]  /*2b30*/  ISETP.NE.AND P0, PT, R8, R9, PT ;  /* 0x000000090800720c */ /* 0x000fe20003f05270 */
[----:B------:R-:W-:Y:S01]  /*2b40*/  IMAD.MOV.U32 R10, RZ, RZ, 0x0 ;  /* 0x00000000ff0a7424 */ /* 0x000fe200078e00ff */
[----:B------:R-:W-:-:S11]  /*2b50*/  MOV R11, 0xfff80000 ;  /* 0xfff80000000b7802 */ /* 0x000fd60000000f00 */
[----:B------:R-:W-:Y:S05]  /*2b60*/  @!P0 BRA `(.L_x_48) ;  /* 0x0000000000408947 */ /* 0x000fea0003800000 */
[----:B------:R-:W-:Y:S02]  /*2b70*/  ISETP.NE.AND P0, PT, R8, 0x7ff00000, PT ;  /* 0x7ff000000800780c */ /* 0x000fe40003f05270 */
[----:B------:R-:W-:Y:S02]  /*2b80*/  LOP3.LUT R21, R35, 0x80000000, R21, 0x48, !PT ;  /* 0x8000000023157812 */ /* 0x000fe400078e4815 */
[----:B------:R-:W-:-:S13]  /*2b90*/  ISETP.EQ.OR P0, PT, R9, RZ, !P0 ;  /* 0x000000ff0900720c */ /* 0x000fda0004702670 */
[----:B------:R-:W-:Y:S01]  /*2ba0*/  @P0 LOP3.LUT R7, R21, 0x7ff00000, RZ, 0xfc, !PT ;  /* 0x7ff0000015070812 */ /* 0x000fe200078efcff */
[----:B------:R-:W-:Y:S02]  /*2bb0*/  @!P0 IMAD.MOV.U32 R10, RZ, RZ, RZ ;  /* 0x000000ffff0a8224 */ /* 0x000fe400078e00ff */
[----:B------:R-:W-:Y:S01]  /*2bc0*/  @!P0 IMAD.MOV.U32 R11, RZ, RZ, R21 ;  /* 0x000000ffff0b8224 */ /* 0x000fe200078e0015 */
[----:B------:R-:W-:Y:S01]  /*2bd0*/  @P0 MOV R11, R7 ;  /* 0x00000007000b0202 */ /* 0x000fe20000000f00 */
[----:B------:R-:W-:Y:S01]  /*2be0*/  @P0 IMAD.MOV.U32 R10, RZ, RZ, RZ ;  /* 0x000000ffff0a0224 */ /* 0x000fe200078e00ff */
[----:B------:R-:W-:Y:S06]  /*2bf0*/  BRA `(.L_x_48) ;  /* 0x00000000001c7947 */ /* 0x000fec0003800000 */
.L_x_50:
[----:B------:R-:W-:Y:S01]  /*2c00*/  LOP3.LUT R7, R21, 0x80000, RZ, 0xfc, !PT ;  /* 0x0008000015077812 */ /* 0x000fe200078efcff */
[----:B------:R-:W-:-:S04]  /*2c10*/  IMAD.MOV.U32 R10, RZ, RZ, R20 ;  /* 0x000000ffff0a7224 */ /* 0x000fc800078e0014 */
[----:B------:R-:W-:Y:S01]  /*2c20*/  IMAD.MOV.U32 R11, RZ, RZ, R7 ;  /* 0x000000ffff0b7224 */ /* 0x000fe200078e0007 */
[----:B------:R-:W-:Y:S06]  /*2c30*/  BRA `(.L_x_48) ;  /* 0x00000000000c7947 */ /* 0x000fec0003800000 */
.L_x_49:
[----:B------:R-:W-:Y:S01]  /*2c40*/  LOP3.LUT R7, R35, 0x80000, RZ, 0xfc, !PT ;  /* 0x0008000023077812 */ /* 0x000fe200078efcff */
[----:B------:R-:W-:-:S03]  /*2c50*/  IMAD.MOV.U32 R10, RZ, RZ, R34 ;  /* 0x000000ffff0a7224 */ /* 0x000fc600078e0022 */
[----:B------:R-:W-:-:S07]  /*2c60*/  MOV R11, R7 ;  /* 0x00000007000b7202 */ /* 0x000fce0000000f00 */
.L_x_48:
[----:B------:R-:W-:Y:S05]  /*2c70*/  BSYNC.RECONVERGENT B0 ;  /* 0x0000000000007941 */ /* 0x000fea0003800200 */
.L_x_46:
[----:B------:R-:W-:Y:S02]  /*2c80*/  IMAD.MOV.U32 R7, RZ, RZ, R11 ;  /* 0x000000ffff077224 */ /* 0x000fe400078e000b */
[----:B------:R-:W-:Y:S02]  /*2c90*/  HFMA2 R11, -RZ, RZ, 0, 0 ;  /* 0x00000000ff0b7431 */ /* 0x000fe400000001ff */
[----:B------:R-:W-:Y:S02]  /*2ca0*/  IMAD.MOV.U32 R8, RZ, RZ, R10 ;  /* 0x000000ffff087224 */ /* 0x000fe400078e000a */
[----:B------:R-:W-:-:S04]  /*2cb0*/  IMAD.MOV.U32 R10, RZ, RZ, R0 ;  /* 0x000000ffff0a7224 */ /* 0x000fc800078e0000 */
[----:B------:R-:W-:Y:S05]  /*2cc0*/  RET.REL.NODEC R10 `(_Z8simulateP4Massmdmd) ;  /* 0xffffffd00acc7950 */ /* 0x000fea0003c3ffff */
        .weak           $__internal_1_$__cuda_sm20_dsqrt_rn_f64_mediumpath_v1
        .type           $__internal_1_$__cuda_sm20_dsqrt_rn_f64_mediumpath_v1,@function
        .size           $__internal_1_$__cuda_sm20_dsqrt_rn_f64_mediumpath_v1,(.L_x_57 - $__internal_1_$__cuda_sm20_dsqrt_rn_f64_mediumpath_v1)
$__internal_1_$__cuda_sm20_dsqrt_rn_f64_mediumpath_v1:
[----:B------:R-:W-:Y:S01]  /*2cd0*/  ISETP.GE.U32.AND P0, PT, R8, -0x3400000, PT ;  /* 0xfcc000000800780c */ /* 0x000fe20003f06070 */
[----:B------:R-:W-:Y:S01]  /*2ce0*/  BSSY.RECONVERGENT B2, `(.L_x_51) ;  /* 0x0000026000027945 */ /* 0x000fe20003800200 */
[----:B------:R-:W-:Y:S02]  /*2cf0*/  IMAD.MOV.U32 R8, RZ, RZ, R28 ;  /* 0x000000ffff087224 */ /* 0x000fe400078e001c */
[----:B------:R-:W-:Y:S02]  /*2d00*/  IMAD.MOV.U32 R28, RZ, RZ, R0 ;  /* 0x000000ffff1c7224 */ /* 0x000fe400078e0000 */
[----:B------:R-:W-:-:S07]  /*2d10*/  IMAD.MOV.U32 R29, RZ, RZ, R7 ;  /* 0x000000ffff1d7224 */ /* 0x000fce00078e0007 */
[----:B------:R-:W-:Y:S05]  /*2d20*/  @!P0 BRA `(.L_x_52) ;  /* 0x0000000000208947 */ /* 0x000fea0003800000 */
[----:B------:R-:W-:-:S10]  /*2d30*/  DFMA.RM R18, R10, R18, R28 ;  /* 0x000000120a12722b */ /* 0x000fd4000000401c */
[----:B------:R-:W-:-:S04]  /*2d40*/  IADD3 R10, P0, PT, R18, 0x1, RZ ;  /* 0x00000001120a7810 */ /* 0x000fc80007f1e0ff */
[----:B------:R-:W-:-:S06]  /*2d50*/  IADD3.X R11, PT, PT, RZ, R19, RZ, P0, !PT ;  /* 0x00000013ff0b7210 */ /* 0x000fcc00007fe4ff */
[----:B------:R-:W-:-:S08]  /*2d60*/  DFMA.RP R8, -R18, R10, R8 ;  /* 0x0000000a1208722b */ /* 0x000fd00000008108 */
[----:B------:R-:W-:-:S06]  /*2d70*/  DSETP.GT.AND P0, PT, R8, RZ, PT ;  /* 0x000000ff0800722a */ /* 0x000fcc0003f04000 */
[----:B------:R-:W-:Y:S02]  /*2d80*/  FSEL R10, R10, R18, P0 ;  /* 0x000000120a0a7208 */ /* 0x000fe40000000000 */
[----:B------:R-:W-:Y:S01]  /*2d90*/  FSEL R11, R11, R19, P0 ;  /* 0x000000130b0b7208 */ /* 0x000fe20000000000 */
[----:B------:R-:W-:Y:S06]  /*2da0*/  BRA `(.L_x_53) ;  /* 0x0000000000647947 */ /* 0x000fec0003800000 */
.L_x_52:
[----:B------:R-:W-:-:S14]  /*2db0*/  DSETP.NE.AND P0, PT, R8, RZ, PT ;  /* 0x000000ff0800722a */ /* 0x000fdc0003f05000 */
[----:B------:R-:W-:Y:S05]  /*2dc0*/  @!P0 BRA `(.L_x_54) ;  /* 0x0000000000588947 */ /* 0x000fea0003800000 */
[----:B------:R-:W-:-:S13]  /*2dd0*/  ISETP.GE.AND P0, PT, R9, RZ, PT ;  /* 0x000000ff0900720c */ /* 0x000fda0003f06270 */
[----:B------:R-:W-:Y:S02]  /*2de0*/  @!P0 IMAD.MOV.U32 R10, RZ, RZ, 0x0 ;  /* 0x00000000ff0a8424 */ /* 0x000fe400078e00ff */
[----:B------:R-:W-:Y:S01]  /*2df0*/  @!P0 IMAD.MOV.U32 R11, RZ, RZ, -0x80000 ;  /* 0xfff80000ff0b8424 */ /* 0x000fe200078e00ff */
[----:B------:R-:W-:Y:S06]  /*2e00*/  @!P0 BRA `(.L_x_53) ;  /* 0x00000000004c8947 */ /* 0x000fec0003800000 */
[----:B------:R-:W-:-:S13]  /*2e10*/  ISETP.GT.AND P0, PT, R9, 0x7fefffff, PT ;  /* 0x7fefffff0900780c */ /* 0x000fda0003f04270 */
[----:B------:R-:W-:Y:S05]  /*2e20*/  @P0 BRA `(.L_x_54) ;  /* 0x0000000000400947 */ /* 0x000fea0003800000 */
[----:B------:R-:W-:Y:S01]  /*2e30*/  DMUL R28, R8, 8.11296384146066816958e+31 ;  /* 0x46900000081c7828 */ /* 0x000fe20000000000 */
[----:B------:R-:W-:Y:S01]  /*2e40*/  IMAD.MOV.U32 R18, RZ, RZ, RZ ;  /* 0x000000ffff127224 */ /* 0x000fe200078e00ff */
[----:B------:R-:W-:Y:S01]  /*2e50*/  MOV R8, 0x0 ;  /* 0x0000000000087802 */ /* 0x000fe20000000f00 */
[----:B------:R-:W-:-:S03]  /*2e60*/  IMAD.MOV.U32 R9, RZ, RZ, 0x3fd80000 ;  /* 0x3fd80000ff097424 */ /* 0x000fc600078e00ff */
[----:B------:R-:W0:Y:S02]  /*2e70*/  MUFU.RSQ64H R19, R29 ;  /* 0x0000001d00137308 */ /* 0x000e240000001c00 */
[----:B0-----:R-:W-:-:S08]  /*2e80*/  DMUL R10, R18, R18 ;  /* 0x00000012120a7228 */ /* 0x001fd00000000000 */
[----:B------:R-:W-:-:S08]  /*2e90*/  DFMA R10, R28, -R10, 1 ;  /* 0x3ff000001c0a742b */ /* 0x000fd0000000080a */
[----:B------:R-:W-:Y:S02]  /*2ea0*/  DFMA R8, R10, R8, 0.5 ;  /* 0x3fe000000a08742b */ /* 0x000fe40000000008 */
[----:B------:R-:W-:-:S08]  /*2eb0*/  DMUL R10, R18, R10 ;  /* 0x0000000a120a7228 */ /* 0x000fd00000000000 */
[----:B------:R-:W-:-:S08]  /*2ec0*/  DFMA R10, R8, R10, R18 ;  /* 0x0000000a080a722b */ /* 0x000fd00000000012 */
[----:B------:R-:W-:Y:S02]  /*2ed0*/  DMUL R8, R28, R10 ;  /* 0x0000000a1c087228 */ /* 0x000fe40000000000 */
[----:B------:R-:W-:-:S06]  /*2ee0*/  VIADD R11, R11, 0xfff00000 ;  /* 0xfff000000b0b7836 */ /* 0x000fcc0000000000 */
[----:B------:R-:W-:-:S08]  /*2ef0*/  DFMA R18, R8, -R8, R28 ;  /* 0x800000080812722b */ /* 0x000fd0000000001c */
[----:B------:R-:W-:-:S10]  /*2f00*/  DFMA R10, R10, R18, R8 ;  /* 0x000000120a0a722b */ /* 0x000fd40000000008 */
[----:B------:R-:W-:Y:S01]  /*2f10*/  VIADD R11, R11, 0xfcb00000 ;  /* 0xfcb000000b0b7836 */ /* 0x000fe20000000000 */
[----:B------:R-:W-:Y:S06]  /*2f20*/  BRA `(.L_x_53) ;  /* 0x0000000000047947 */ /* 0x000fec0003800000 */
.L_x_54:
[----:B------:R-:W-:-:S11]  /*2f30*/  DADD R10, R8, R8 ;  /* 0x00000000080a7229 */ /* 0x000fd60000000008 */
.L_x_53:
[----:B------:R-:W-:Y:S05]  /*2f40*/  BSYNC.RECONVERGENT B2 ;  /* 0x0000000000027941 */ /* 0x000fea0003800200 */
.L_x_51:
[----:B------:R-:W-:Y:S01]  /*2f50*/  IMAD.MOV.U32 R21, RZ, RZ, 0x0 ;  /* 0x00000000ff157424 */ /* 0x000fe200078e00ff */
[----:B------:R-:W-:Y:S01]  /*2f60*/  MOV R28, R10 ;  /* 0x0000000a001c7202 */ /* 0x000fe20000000f00 */
[----:B------:R-:W-:Y:S02]  /*2f70*/  IMAD.MOV.U32 R29, RZ, RZ, R11 ;  /* 0x000000ffff1d7224 */ /* 0x000fe400078e000b */
[----:B------:R-:W-:Y:S05]  /*2f80*/  RET.REL.NODEC R20 `(_Z8simulateP4Massmdmd) ;  /* 0xffffffd0141c7950 */ /* 0x000fea0003c3ffff */
.L_x_55:
        /* <DEDUP_REMOVED lines=15> */
.L_x_57:


//--------------------- .nv.shared.reserved.0     --------------------------
	.section	.nv.shared.reserved.0,"aw",@nobits
	.weak		__nv_reservedSMEM_offset_0_alias
	.size		__nv_reservedSMEM_offset_0_alias, 0, 64
	.other		__nv_reservedSMEM_offset_0_alias,@"STO_CUDA_RESERVED_SHARED STV_DEFAULT"
__nv_reservedSMEM_offset_0_alias:
	.zero		0
	.zero		64


//--------------------- .nv.constant0._Z7testEffP4Massmdmd --------------------------
	.section	.nv.constant0._Z7testEffP4Massmdmd,"a",@progbits
	.sectionflags	@""
	.align	4
.nv.constant0._Z7testEffP4Massmdmd:
	.zero		936


//--------------------- .nv.constant0._Z8simulateP4Massmdmd --------------------------
	.section	.nv.constant0._Z8simulateP4Massmdmd,"a",@progbits
	.sectionflags	@""
	.align	4
.nv.constant0._Z8simulateP4Massmdmd:
	.zero		936


//--------------------- SYMBOLS --------------------------

	.type		.nv.reservedSmem.offset0,@object
	.size		.nv.reservedSmem.offset0,0x4
